	.target	sm_100a

	.elftype	@"ET_EXEC"


//--------------------- .note.nv.tkinfo           --------------------------
	.section	.note.nv.tkinfo,"",@"SHT_NOTE"
	.sectionflags	@"SHF_NOTE_NV_TKINFO"
	.tkinfo
        /*0018*/ 	.word	0x00000002
        /*0030*/ 	.string	""
        /*0030*/ 	.string	"ptxas"
        /*0030*/ 	.string	"Cuda compilation tools, release 13.0, V13.0.88"
        /*0030*/ 	.string	"Build cuda_13.0.r13.0/compiler.36424714_0"
        /*0030*/ 	.string	"-arch sm_100a -m 64 "



//--------------------- .note.nv.cuinfo           --------------------------
	.section	.note.nv.cuinfo,"",@"SHT_NOTE"
	.sectionflags	@"SHF_NOTE_NV_CUINFO"
        /*0018*/ 	.short	0x0002
        /*001a*/ 	.short	0x0064
        /*001c*/ 	.short	0x0082
	.zero		2


//--------------------- .nv.info                  --------------------------
	.section	.nv.info,"",@"SHT_CUDA_INFO"
	.align	4


	//----- nvinfo : EIATTR_REGCOUNT
	.align		4
        /*0000*/ 	.byte	0x04, 0x2f
        /*0002*/ 	.short	(.L_19 - .L_18)
	.align		4
.L_18:
        /*0004*/ 	.word	index@(_ZN7cutlass13device_kernelINS_4gemm6kernel13GemmUniversalIN4cute5tupleIJiiiiEEENS1_10collective13CollectiveMmaINS1_35MainloopSm100TmaUmmaWarpSpecializedILi3ELi2ELi4ENS5_IJNS4_1CILi2EEESB_NSA_ILi1EEEEEEEENS5_IJNSA_ILi128EEENSA_ILi64EEESG_EEEaNS5_IJlSC_lEEEaSI_NS4_8TiledMMAINS4_8MMA_AtomIJNS4_21SM100_MMA_S8_2x1SM_SSIaaiLi128ELi64ELNS4_4UMMA5MajorE0ELSN_0ELNSM_8SaturateE0EEEEEENS4_6LayoutINS5_IJSC_SC_SC_EEENS5_IJNSA_ILi0EEEST_ST_EEEEENS5_IJNS4_10UnderscoreESW_SW_EEEEENS4_28SM100_TMA_2SM_LOAD_MULTICASTENS4_14ComposedLayoutINS4_7SwizzleILi2ELi4ELi3EEENS4_18smem_ptr_flag_bitsILi8EEENSR_INS5_IJNSA_ILi8EEESG_EEENS5_IJSG_SC_EEEEEEEvNS4_8identityENS4_18SM100_TMA_2SM_LOADES19_vS1A_EENS_8epilogue10collective18CollectiveEpilogueINS1D_23Sm100TmaWarpSpecializedILi1ELi1ELi32ELb0ELb0EEEJNS5_IJSG_SG_SG_EEENS5_IJNSR_ISG_SC_EES1J_EEEaSI_aSI_NS1D_6fusion15FusionCallbacksIS1H_NS1L_17LinearCombinationIaiaiLNS_15FloatRoundStyleE2EEES1I_S1K_JEEENS4_5SM1004TMEM4LOAD26SM100_TMEM_LOAD_32dp32b32xENS4_13SM90_TMA_LOADES19_NS4_39AutoVectorizingCopyWithAssumedAlignmentILi128EEENS4_14SM90_TMA_STOREES19_S1X_S1X_EEEvvEEEEvNT_6ParamsE)
        /*0008*/ 	.word	0x0000005b


	//----- nvinfo : EIATTR_FRAME_SIZE
	.align		4
.L_19:
        /*000c*/ 	.byte	0x04, 0x11
        /*000e*/ 	.short	(.L_21 - .L_20)
	.align		4
.L_20:
        /*0010*/ 	.word	index@($__internal_2_$__cuda_sm10x_tcgen05_guardrail_trap_unallocated_columns_being_dealloced)
        /*0014*/ 	.word	0x00000000


	//----- nvinfo : EIATTR_FRAME_SIZE
	.align		4
.L_21:
        /*0018*/ 	.byte	0x04, 0x11
        /*001a*/ 	.short	(.L_23 - .L_22)
	.align		4
.L_22:
        /*001c*/ 	.word	index@($__internal_1_$__cuda_sm10x_tcgen05_guardrail_trap_phase_invalid_during_alloc)
        /*0020*/ 	.word	0x00000000


	//----- nvinfo : EIATTR_FRAME_SIZE
	.align		4
.L_23:
        /*0024*/ 	.byte	0x04, 0x11
        /*0026*/ 	.short	(.L_25 - .L_24)
	.align		4
.L_24:
        /*0028*/ 	.word	index@($__internal_0_$__cuda_sm10x_tcgen05_guardrail_trap_col_being_dealloced_not_returned_by_alloc)
        /*002c*/ 	.word	0x00000000


	//----- nvinfo : EIATTR_FRAME_SIZE
	.align		4
.L_25:
        /*0030*/ 	.byte	0x04, 0x11
        /*0032*/ 	.short	(.L_27 - .L_26)
	.align		4
.L_26:
        /*0034*/ 	.word	index@(_ZN7cutlass13device_kernelINS_4gemm6kernel13GemmUniversalIN4cute5tupleIJiiiiEEENS1_10collective13CollectiveMmaINS1_35MainloopSm100TmaUmmaWarpSpecializedILi3ELi2ELi4ENS5_IJNS4_1CILi2EEESB_NSA_ILi1EEEEEEEENS5_IJNSA_ILi128EEENSA_ILi64EEESG_EEEaNS5_IJlSC_lEEEaSI_NS4_8TiledMMAINS4_8MMA_AtomIJNS4_21SM100_MMA_S8_2x1SM_SSIaaiLi128ELi64ELNS4_4UMMA5MajorE0ELSN_0ELNSM_8SaturateE0EEEEEENS4_6LayoutINS5_IJSC_SC_SC_EEENS5_IJNSA_ILi0EEEST_ST_EEEEENS5_IJNS4_10UnderscoreESW_SW_EEEEENS4_28SM100_TMA_2SM_LOAD_MULTICASTENS4_14ComposedLayoutINS4_7SwizzleILi2ELi4ELi3EEENS4_18smem_ptr_flag_bitsILi8EEENSR_INS5_IJNSA_ILi8EEESG_EEENS5_IJSG_SC_EEEEEEEvNS4_8identityENS4_18SM100_TMA_2SM_LOADES19_vS1A_EENS_8epilogue10collective18CollectiveEpilogueINS1D_23Sm100TmaWarpSpecializedILi1ELi1ELi32ELb0ELb0EEEJNS5_IJSG_SG_SG_EEENS5_IJNSR_ISG_SC_EES1J_EEEaSI_aSI_NS1D_6fusion15FusionCallbacksIS1H_NS1L_17LinearCombinationIaiaiLNS_15FloatRoundStyleE2EEES1I_S1K_JEEENS4_5SM1004TMEM4LOAD26SM100_TMEM_LOAD_32dp32b32xENS4_13SM90_TMA_LOADES19_NS4_39AutoVectorizingCopyWithAssumedAlignmentILi128EEENS4_14SM90_TMA_STOREES19_S1X_S1X_EEEvvEEEEvNT_6ParamsE)
        /*0038*/ 	.word	0x00000000


	//----- nvinfo : EIATTR_MIN_STACK_SIZE
	.align		4
.L_27:
        /*003c*/ 	.byte	0x04, 0x12
        /*003e*/ 	.short	(.L_29 - .L_28)
	.align		4
.L_28:
        /*0040*/ 	.word	index@(_ZN7cutlass13device_kernelINS_4gemm6kernel13GemmUniversalIN4cute5tupleIJiiiiEEENS1_10collective13CollectiveMmaINS1_35MainloopSm100TmaUmmaWarpSpecializedILi3ELi2ELi4ENS5_IJNS4_1CILi2EEESB_NSA_ILi1EEEEEEEENS5_IJNSA_ILi128EEENSA_ILi64EEESG_EEEaNS5_IJlSC_lEEEaSI_NS4_8TiledMMAINS4_8MMA_AtomIJNS4_21SM100_MMA_S8_2x1SM_SSIaaiLi128ELi64ELNS4_4UMMA5MajorE0ELSN_0ELNSM_8SaturateE0EEEEEENS4_6LayoutINS5_IJSC_SC_SC_EEENS5_IJNSA_ILi0EEEST_ST_EEEEENS5_IJNS4_10UnderscoreESW_SW_EEEEENS4_28SM100_TMA_2SM_LOAD_MULTICASTENS4_14ComposedLayoutINS4_7SwizzleILi2ELi4ELi3EEENS4_18smem_ptr_flag_bitsILi8EEENSR_INS5_IJNSA_ILi8EEESG_EEENS5_IJSG_SC_EEEEEEEvNS4_8identityENS4_18SM100_TMA_2SM_LOADES19_vS1A_EENS_8epilogue10collective18CollectiveEpilogueINS1D_23Sm100TmaWarpSpecializedILi1ELi1ELi32ELb0ELb0EEEJNS5_IJSG_SG_SG_EEENS5_IJNSR_ISG_SC_EES1J_EEEaSI_aSI_NS1D_6fusion15FusionCallbacksIS1H_NS1L_17LinearCombinationIaiaiLNS_15FloatRoundStyleE2EEES1I_S1K_JEEENS4_5SM1004TMEM4LOAD26SM100_TMEM_LOAD_32dp32b32xENS4_13SM90_TMA_LOADES19_NS4_39AutoVectorizingCopyWithAssumedAlignmentILi128EEENS4_14SM90_TMA_STOREES19_S1X_S1X_EEEvvEEEEvNT_6ParamsE)
        /*0044*/ 	.word	0x00000000
.L_29:


//--------------------- .nv.compat                --------------------------
	.section	.nv.compat,"",@"SHT_CUDA_COMPAT_INFO"
	.align	4
        /*0000*/ 	.byte	0x02, 0x09, 0x01, 0x00, 0x02, 0x02, 0x03, 0x00, 0x02, 0x05, 0x06, 0x00, 0x03, 0x07, 0x01, 0x01
        /*0010*/ 	.byte	0x02, 0x03, 0x01, 0x00, 0x02, 0x06, 0x01, 0x00, 0x04, 0x0b, 0x08, 0x00, 0x01, 0x00, 0x00, 0x00
        /*0020*/ 	.byte	0x00, 0x00, 0x00, 0x00


//--------------------- .nv.info._ZN7cutlass13device_kernelINS_4gemm6kernel13GemmUniversalIN4cute5tupleIJiiiiEEENS1_10collective13CollectiveMmaINS1_35MainloopSm100TmaUmmaWarpSpecializedILi3ELi2ELi4ENS5_IJNS4_1CILi2EEESB_NSA_ILi1EEEEEEEENS5_IJNSA_ILi128EEENSA_ILi64EEESG_EEEaNS5_IJlSC_lEEEaSI_NS4_8TiledMMAINS4_8MMA_AtomIJNS4_21SM100_MMA_S8_2x1SM_SSIaaiLi128ELi64ELNS4_4UMMA5MajorE0ELSN_0ELNSM_8SaturateE0EEEEEENS4_6LayoutINS5_IJSC_SC_SC_EEENS5_IJNSA_ILi0EEEST_ST_EEEEENS5_IJNS4_10UnderscoreESW_SW_EEEEENS4_28SM100_TMA_2SM_LOAD_MULTICASTENS4_14ComposedLayoutINS4_7SwizzleILi2ELi4ELi3EEENS4_18smem_ptr_flag_bitsILi8EEENSR_INS5_IJNSA_ILi8EEESG_EEENS5_IJSG_SC_EEEEEEEvNS4_8identityENS4_18SM100_TMA_2SM_LOADES19_vS1A_EENS_8epilogue10collective18CollectiveEpilogueINS1D_23Sm100TmaWarpSpecializedILi1ELi1ELi32ELb0ELb0EEEJNS5_IJSG_SG_SG_EEENS5_IJNSR_ISG_SC_EES1J_EEEaSI_aSI_NS1D_6fusion15FusionCallbacksIS1H_NS1L_17LinearCombinationIaiaiLNS_15FloatRoundStyleE2EEES1I_S1K_JEEENS4_5SM1004TMEM4LOAD26SM100_TMEM_LOAD_32dp32b32xENS4_13SM90_TMA_LOADES19_NS4_39AutoVectorizingCopyWithAssumedAlignmentILi128EEENS4_14SM90_TMA_STOREES19_S1X_S1X_EEEvvEEEEvNT_6ParamsE --------------------------
	.section	.nv.info._ZN7cutlass13device_kernelINS_4gemm6kernel13GemmUniversalIN4cute5tupleIJiiiiEEENS1_10collective13CollectiveMmaINS1_35MainloopSm100TmaUmmaWarpSpecializedILi3ELi2ELi4ENS5_IJNS4_1CILi2EEESB_NSA_ILi1EEEEEEEENS5_IJNSA_ILi128EEENSA_ILi64EEESG_EEEaNS5_IJlSC_lEEEaSI_NS4_8TiledMMAINS4_8MMA_AtomIJNS4_21SM100_MMA_S8_2x1SM_SSIaaiLi128ELi64ELNS4_4UMMA5MajorE0ELSN_0ELNSM_8SaturateE0EEEEEENS4_6LayoutINS5_IJSC_SC_SC_EEENS5_IJNSA_ILi0EEEST_ST_EEEEENS5_IJNS4_10UnderscoreESW_SW_EEEEENS4_28SM100_TMA_2SM_LOAD_MULTICASTENS4_14ComposedLayoutINS4_7SwizzleILi2ELi4ELi3EEENS4_18smem_ptr_flag_bitsILi8EEENSR_INS5_IJNSA_ILi8EEESG_EEENS5_IJSG_SC_EEEEEEEvNS4_8identityENS4_18SM100_TMA_2SM_LOADES19_vS1A_EENS_8epilogue10collective18CollectiveEpilogueINS1D_23Sm100TmaWarpSpecializedILi1ELi1ELi32ELb0ELb0EEEJNS5_IJSG_SG_SG_EEENS5_IJNSR_ISG_SC_EES1J_EEEaSI_aSI_NS1D_6fusion15FusionCallbacksIS1H_NS1L_17LinearCombinationIaiaiLNS_15FloatRoundStyleE2EEES1I_S1K_JEEENS4_5SM1004TMEM4LOAD26SM100_TMEM_LOAD_32dp32b32xENS4_13SM90_TMA_LOADES19_NS4_39AutoVectorizingCopyWithAssumedAlignmentILi128EEENS4_14SM90_TMA_STOREES19_S1X_S1X_EEEvvEEEEvNT_6ParamsE,"",@"SHT_CUDA_INFO"
	.sectionflags	@""
	.align	4


	//----- nvinfo : EIATTR_CUDA_API_VERSION
	.align		4
        /*0000*/ 	.byte	0x04, 0x37
        /*0002*/ 	.short	(.L_31 - .L_30)
.L_30:
        /*0004*/ 	.word	0x00000082


	//----- nvinfo : EIATTR_KPARAM_INFO
	.align		4
.L_31:
        /*0008*/ 	.byte	0x04, 0x17
        /*000a*/ 	.short	(.L_33 - .L_32)
.L_32:
        /*000c*/ 	.word	0x00000000
        /*0010*/ 	.short	0x0000
        /*0012*/ 	.short	0x0000
        /*0014*/ 	.byte	0x00, 0xf0, 0x01, 0x20


	//----- nvinfo : EIATTR_AT_ENTRY_FRAGMENTS
	.align		4
.L_33:
        /*0018*/ 	.byte	0x04, 0x4f
        /*001a*/ 	.short	(.L_35 - .L_34)


	//   ....[0]....
.L_34:
        /*001c*/ 	.word	0x00000007


	//----- nvinfo : EIATTR_RESERVED_SMEM_USED
	.align		4
.L_35:
        /*0020*/ 	.byte	0x01, 0x41
	.zero		2


	//----- nvinfo : EIATTR_SPARSE_MMA_MASK
	.align		4
        /*0024*/ 	.byte	0x03, 0x50
        /*0026*/ 	.short	0x0000


	//----- nvinfo : EIATTR_TCGEN05_2CTA_USED
	.align		4
        /*0028*/ 	.byte	0x01, 0x52
	.zero		2


	//----- nvinfo : EIATTR_MAXREG_COUNT
	.align		4
        /*002c*/ 	.byte	0x03, 0x1b
        /*002e*/ 	.short	0x00ff


	//----- nvinfo : EIATTR_NUM_BARRIERS
	.align		4
        /*0030*/ 	.byte	0x02, 0x4c
        /*0032*/ 	.byte	0x07
	.zero		1


	//----- nvinfo : EIATTR_EXTERNS
	.align		4
        /*0034*/ 	.byte	0x04, 0x0f
        /*0036*/ 	.short	(.L_37 - .L_36)


	//   ....[0]....
	.align		4
.L_36:
        /*0038*/ 	.word	index@(__assertfail)


	//----- nvinfo : EIATTR_MERCURY_ISA_VERSION
	.align		4
.L_37:
        /*003c*/ 	.byte	0x03, 0x5f
        /*003e*/ 	.short	0x0101


	//----- nvinfo : EIATTR_INT_WARP_WIDE_INSTR_OFFSETS
	.align		4
        /*0040*/ 	.byte	0x04, 0x31
        /*0042*/ 	.short	(.L_39 - .L_38)


	//   ....[0]....
.L_38:
        /*0044*/ 	.word	0x00000ce0


	//   ....[1]....
        /*0048*/ 	.word	0x00000d80


	//   ....[2]....
        /*004c*/ 	.word	0x000040b0


	//   ....[3]....
        /*0050*/ 	.word	0x000040e0


	//   ....[4]....
        /*0054*/ 	.word	0x00004100


	//   ....[5]....
        /*0058*/ 	.word	0x00004c30


	//   ....[6]....
        /*005c*/ 	.word	0x00004ce0


	//----- nvinfo : EIATTR_COOP_GROUP_MASK_REGIDS
	.align		4
.L_39:
        /*0060*/ 	.byte	0x04, 0x29
        /*0062*/ 	.short	(.L_41 - .L_40)


	//   ....[0]....
.L_40:
        /*0064*/ 	.word	0xffffffff


	//   ....[1]....
        /*0068*/ 	.word	0xffffffff


	//   ....[2]....
        /*006c*/ 	.word	0xffffffff


	//   ....[3]....
        /*0070*/ 	.word	0xffffffff


	//   ....[4]....
        /*0074*/ 	.word	0xffffffff


	//   ....[5]....
        /*0078*/ 	.word	0xffffffff


	//   ....[6]....
        /*007c*/ 	.word	0xffffffff


	//   ....[7]....
        /*0080*/ 	.word	0xffffffff


	//   ....[8]....
        /*0084*/ 	.word	0xffffffff


	//   ....[9]....
        /*0088*/ 	.word	0xffffffff


	//   ....[10]....
        /*008c*/ 	.word	0xffffffff


	//   ....[11]....
        /*0090*/ 	.word	0xffffffff


	//   ....[12]....
        /*0094*/ 	.word	0xffffffff


	//   ....[13]....
        /*0098*/ 	.word	0xffffffff


	//----- nvinfo : EIATTR_COOP_GROUP_INSTR_OFFSETS
	.align		4
.L_41:
        /*009c*/ 	.byte	0x04, 0x28
        /*009e*/ 	.short	(.L_43 - .L_42)


	//   ....[0]....
.L_42:
        /*00a0*/ 	.word	0x000000b0


	//   ....[1]....
        /*00a4*/ 	.word	0x00000510


	//   ....[2]....
        /*00a8*/ 	.word	0x000006b0


	//   ....[3]....
        /*00ac*/ 	.word	0x000007e0


	//   ....[4]....
        /*00b0*/ 	.word	0x000008d0


	//   ....[5]....
        /*00b4*/ 	.word	0x00000a30


	//   ....[6]....
        /*00b8*/ 	.word	0x00000bc0


	//   ....[7]....
        /*00bc*/ 	.word	0x00000e00


	//   ....[8]....
        /*00c0*/ 	.word	0x00002160


	//   ....[9]....
        /*00c4*/ 	.word	0x00002f70


	//   ....[10]....
        /*00c8*/ 	.word	0x00003440


	//   ....[11]....
        /*00cc*/ 	.word	0x00003470


	//   ....[12]....
        /*00d0*/ 	.word	0x00003fb0


	//   ....[13]....
        /*00d4*/ 	.word	0x000041c0


	//----- nvinfo : EIATTR_VRC_CTA_INIT_COUNT
	.align		4
.L_43:
        /*00d8*/ 	.byte	0x02, 0x4a
        /*00da*/ 	.byte	0x80
	.zero		1


	//----- nvinfo : EIATTR_SYSCALL_OFFSETS
	.align		4
        /*00dc*/ 	.byte	0x04, 0x46
        /*00de*/ 	.short	(.L_45 - .L_44)


	//   ....[0]....
.L_44:
        /*00e0*/ 	.word	0x00005850


	//   ....[1]....
        /*00e4*/ 	.word	0x00005990


	//   ....[2]....
        /*00e8*/ 	.word	0x000060c0


	//----- nvinfo : EIATTR_MBARRIER_INSTR_OFFSETS
	.align		4
.L_45:
        /*00ec*/ 	.byte	0x04, 0x39
        /*00ee*/ 	.short	(.L_47 - .L_46)


	//   ....[0]....
.L_46:
        /*00f0*/ 	.word	0x00000640
        /*00f4*/ 	.word	0x000000ff
        /*00f8*/ 	.word	0x00000000
        /*00fc*/ 	.short	0x0100
        /*00fe*/ 	.byte	0x04
	.zero		1


	//   ....[1]....
        /*0100*/ 	.word	0x00000650
        /*0104*/ 	.word	0x000000ff
        /*0108*/ 	.word	0x00000018
        /*010c*/ 	.short	0x0100
        /*010e*/ 	.byte	0x04
	.zero		1


	//   ....[2]....
        /*0110*/ 	.word	0x00000660
        /*0114*/ 	.word	0x000000ff
        /*0118*/ 	.word	0x00000008
        /*011c*/ 	.short	0x0100
        /*011e*/ 	.byte	0x04
	.zero		1


	//   ....[3]....
        /*0120*/ 	.word	0x00000670
        /*0124*/ 	.word	0x000000ff
        /*0128*/ 	.word	0x00000020
        /*012c*/ 	.short	0x0100
        /*012e*/ 	.byte	0x04
	.zero		1


	//   ....[4]....
        /*0130*/ 	.word	0x00000680
        /*0134*/ 	.word	0x000000ff
        /*0138*/ 	.word	0x00000010
        /*013c*/ 	.short	0x0100
        /*013e*/ 	.byte	0x04
	.zero		1


	//   ....[5]....
        /*0140*/ 	.word	0x00000690
        /*0144*/ 	.word	0x000000ff
        /*0148*/ 	.word	0x00000028
        /*014c*/ 	.short	0x0100
        /*014e*/ 	.byte	0x04
	.zero		1


	//   ....[6]....
        /*0150*/ 	.word	0x000007b0
        /*0154*/ 	.word	0x000000ff
        /*0158*/ 	.word	0x00000030
        /*015c*/ 	.short	0x0100
        /*015e*/ 	.byte	0x04
	.zero		1


	//   ....[7]....
        /*0160*/ 	.word	0x000007c0
        /*0164*/ 	.word	0x000000ff
        /*0168*/ 	.word	0x00000038
        /*016c*/ 	.short	0x0100
        /*016e*/ 	.byte	0x04
	.zero		1


	//   ....[8]....
        /*0170*/ 	.word	0x000008a0
        /*0174*/ 	.word	0x000000ff
        /*0178*/ 	.word	0x00000040
        /*017c*/ 	.short	0x0100
        /*017e*/ 	.byte	0x06
	.zero		1


	//   ....[9]....
        /*0180*/ 	.word	0x000008b0
        /*0184*/ 	.word	0x000000ff
        /*0188*/ 	.word	0x00000048
        /*018c*/ 	.short	0x0100
        /*018e*/ 	.byte	0x06
	.zero		1


	//   ....[10]....
        /*0190*/ 	.word	0x000009e0
        /*0194*/ 	.word	0x000000ff
        /*0198*/ 	.word	0x00000050
        /*019c*/ 	.short	0x0100
        /*019e*/ 	.byte	0x06
	.zero		1


	//   ....[11]....
        /*01a0*/ 	.word	0x000009f0
        /*01a4*/ 	.word	0x000000ff
        /*01a8*/ 	.word	0x00000060
        /*01ac*/ 	.short	0x0100
        /*01ae*/ 	.byte	0x06
	.zero		1


	//   ....[12]....
        /*01b0*/ 	.word	0x00000a00
        /*01b4*/ 	.word	0x000000ff
        /*01b8*/ 	.word	0x00000058
        /*01bc*/ 	.short	0x0100
        /*01be*/ 	.byte	0x06
	.zero		1


	//   ....[13]....
        /*01c0*/ 	.word	0x00000a10
        /*01c4*/ 	.word	0x000000ff
        /*01c8*/ 	.word	0x00000068
        /*01cc*/ 	.short	0x0100
        /*01ce*/ 	.byte	0x06
	.zero		1


	//   ....[14]....
        /*01d0*/ 	.word	0x00000b30
        /*01d4*/ 	.word	0x000000ff
        /*01d8*/ 	.word	0x00000070
        /*01dc*/ 	.short	0x0100
        /*01de*/ 	.byte	0x04
	.zero		1


	//   ....[15]....
        /*01e0*/ 	.word	0x00000b40
        /*01e4*/ 	.word	0x000000ff
        /*01e8*/ 	.word	0x00000090
        /*01ec*/ 	.short	0x0100
        /*01ee*/ 	.byte	0x04
	.zero		1


	//   ....[16]....
        /*01f0*/ 	.word	0x00000b50
        /*01f4*/ 	.word	0x000000ff
        /*01f8*/ 	.word	0x00000078
        /*01fc*/ 	.short	0x0100
        /*01fe*/ 	.byte	0x04
	.zero		1


	//   ....[17]....
        /*0200*/ 	.word	0x00000b60
        /*0204*/ 	.word	0x000000ff
        /*0208*/ 	.word	0x00000098
        /*020c*/ 	.short	0x0100
        /*020e*/ 	.byte	0x04
	.zero		1


	//   ....[18]....
        /*0210*/ 	.word	0x00000b70
        /*0214*/ 	.word	0x000000ff
        /*0218*/ 	.word	0x00000080
        /*021c*/ 	.short	0x0100
        /*021e*/ 	.byte	0x04
	.zero		1


	//   ....[19]....
        /*0220*/ 	.word	0x00000b80
        /*0224*/ 	.word	0x000000ff
        /*0228*/ 	.word	0x000000a0
        /*022c*/ 	.short	0x0100
        /*022e*/ 	.byte	0x04
	.zero		1


	//   ....[20]....
        /*0230*/ 	.word	0x00000b90
        /*0234*/ 	.word	0x000000ff
        /*0238*/ 	.word	0x00000088
        /*023c*/ 	.short	0x0100
        /*023e*/ 	.byte	0x04
	.zero		1


	//   ....[21]....
        /*0240*/ 	.word	0x00000ba0
        /*0244*/ 	.word	0x000000ff
        /*0248*/ 	.word	0x000000a8
        /*024c*/ 	.short	0x0100
        /*024e*/ 	.byte	0x04
	.zero		1


	//   ....[22]....
        /*0250*/ 	.word	0x00000c90
        /*0254*/ 	.word	0x000000ff
        /*0258*/ 	.word	0x000000b0
        /*025c*/ 	.short	0x0100
        /*025e*/ 	.byte	0x04
	.zero		1


	//   ....[23]....
        /*0260*/ 	.word	0x00000ca0
        /*0264*/ 	.word	0x000000ff
        /*0268*/ 	.word	0x000000c0
        /*026c*/ 	.short	0x0100
        /*026e*/ 	.byte	0x04
	.zero		1


	//   ....[24]....
        /*0270*/ 	.word	0x00000cb0
        /*0274*/ 	.word	0x000000ff
        /*0278*/ 	.word	0x000000b8
        /*027c*/ 	.short	0x0100
        /*027e*/ 	.byte	0x04
	.zero		1


	//   ....[25]....
        /*0280*/ 	.word	0x00000cc0
        /*0284*/ 	.word	0x000000ff
        /*0288*/ 	.word	0x000000c8
        /*028c*/ 	.short	0x0100
        /*028e*/ 	.byte	0x04
	.zero		1


	//   ....[26]....
        /*0290*/ 	.word	0x00000dc0
        /*0294*/ 	.word	0x000000ff
        /*0298*/ 	.word	0x000000d0
        /*029c*/ 	.short	0x0100
        /*029e*/ 	.byte	0x06
	.zero		1


	//   ....[27]....
        /*02a0*/ 	.word	0x00001980
        /*02a4*/ 	.word	0x00000000
        /*02a8*/ 	.word	0x000000c0
        /*02ac*/ 	.short	0x010a
        /*02ae*/ 	.byte	0xff
	.zero		1


	//   ....[28]....
        /*02b0*/ 	.word	0x000019b0
        /*02b4*/ 	.word	0x00000000
        /*02b8*/ 	.word	0x000000b0
        /*02bc*/ 	.short	0x0101
        /*02be*/ 	.byte	0xff
	.zero		1


	//   ....[29]....
        /*02c0*/ 	.word	0x00001a70
        /*02c4*/ 	.word	0x000000ff
        /*02c8*/ 	.word	0x00000018
        /*02cc*/ 	.short	0x010a
        /*02ce*/ 	.byte	0x04
	.zero		1


	//   ....[30]....
        /*02d0*/ 	.word	0x00001b40
        /*02d4*/ 	.word	0x000000ff
        /*02d8*/ 	.word	0x00000018
        /*02dc*/ 	.short	0x010a
        /*02de*/ 	.byte	0x21
	.zero		1


	//   ....[31]....
        /*02e0*/ 	.word	0x00001d00
        /*02e4*/ 	.word	0x000000ff
        /*02e8*/ 	.word	0x00000018
        /*02ec*/ 	.short	0x010a
        /*02ee*/ 	.byte	0x07
	.zero		1


	//   ....[32]....
        /*02f0*/ 	.word	0x00001e00
        /*02f4*/ 	.word	0x000000ff
        /*02f8*/ 	.word	0x00000048
        /*02fc*/ 	.short	0x0101
        /*02fe*/ 	.byte	0x06
	.zero		1


	//   ....[33]....
        /*0300*/ 	.word	0x00001e20
        /*0304*/ 	.word	0x000000ff
        /*0308*/ 	.word	0x00000018
        /*030c*/ 	.short	0x010a
        /*030e*/ 	.byte	0x04
	.zero		1


	//   ....[34]....
        /*0310*/ 	.word	0x00001ea0
        /*0314*/ 	.word	0x000000ff
        /*0318*/ 	.word	0x00000018
        /*031c*/ 	.short	0x010a
        /*031e*/ 	.byte	0x11
	.zero		1


	//   ....[35]....
        /*0320*/ 	.word	0x00002030
        /*0324*/ 	.word	0x000000ff
        /*0328*/ 	.word	0x00000018
        /*032c*/ 	.short	0x010a
        /*032e*/ 	.byte	0x08
	.zero		1


	//   ....[36]....
        /*0330*/ 	.word	0x00002190
        /*0334*/ 	.word	0x00000003
        /*0338*/ 	.word	0x00000050
        /*033c*/ 	.short	0x010a
        /*033e*/ 	.byte	0xff
	.zero		1


	//   ....[37]....
        /*0340*/ 	.word	0x000022e0
        /*0344*/ 	.word	0x00000000
        /*0348*/ 	.word	0x00000000
        /*034c*/ 	.short	0x0101
        /*034e*/ 	.byte	0xff
	.zero		1


	//   ....[38]....
        /*0350*/ 	.word	0x00002880
        /*0354*/ 	.word	0x000000ff
        /*0358*/ 	.word	0x00000000
        /*035c*/ 	.short	0x010a
        /*035e*/ 	.byte	0x04
	.zero		1


	//   ....[39]....
        /*0360*/ 	.word	0x00002910
        /*0364*/ 	.word	0x000000ff
        /*0368*/ 	.word	0x00000000
        /*036c*/ 	.short	0x010a
        /*036e*/ 	.byte	0x05
	.zero		1


	//   ....[40]....
        /*0370*/ 	.word	0x000029b0
        /*0374*/ 	.word	0x00000000
        /*0378*/ 	.word	0x00000000
        /*037c*/ 	.short	0x010a
        /*037e*/ 	.byte	0xff
	.zero		1


	//   ....[41]....
        /*0380*/ 	.word	0x00002ad0
        /*0384*/ 	.word	0x00000002
        /*0388*/ 	.word	0x000000b0
        /*038c*/ 	.short	0x010a
        /*038e*/ 	.byte	0xff
	.zero		1


	//   ....[42]....
        /*0390*/ 	.word	0x00002b40
        /*0394*/ 	.word	0x00000002
        /*0398*/ 	.word	0x00000000
        /*039c*/ 	.short	0x0101
        /*039e*/ 	.byte	0xff
	.zero		1


	//   ....[43]....
        /*03a0*/ 	.word	0x00002b60
        /*03a4*/ 	.word	0x000000ff
        /*03a8*/ 	.word	0x00000060
        /*03ac*/ 	.short	0x010a
        /*03ae*/ 	.byte	0x04
	.zero		1


	//   ....[44]....
        /*03b0*/ 	.word	0x00002c80
        /*03b4*/ 	.word	0x00000002
        /*03b8*/ 	.word	0x00000050
        /*03bc*/ 	.short	0x010a
        /*03be*/ 	.byte	0xff
	.zero		1


	//   ....[45]....
        /*03c0*/ 	.word	0x00002d80
        /*03c4*/ 	.word	0x00000002
        /*03c8*/ 	.word	0x00000000
        /*03cc*/ 	.short	0x0101
        /*03ce*/ 	.byte	0xff
	.zero		1


	//   ....[46]....
        /*03d0*/ 	.word	0x00002e10
        /*03d4*/ 	.word	0x000000ff
        /*03d8*/ 	.word	0x00000060
        /*03dc*/ 	.short	0x0106
        /*03de*/ 	.byte	0x04
	.zero		1


	//   ....[47]....
        /*03e0*/ 	.word	0x00002e30
        /*03e4*/ 	.word	0x000000ff
        /*03e8*/ 	.word	0x00000060
        /*03ec*/ 	.short	0x010a
        /*03ee*/ 	.byte	0x04
	.zero		1


	//   ....[48]....
        /*03f0*/ 	.word	0x00002ec0
        /*03f4*/ 	.word	0x000000ff
        /*03f8*/ 	.word	0x00000060
        /*03fc*/ 	.short	0x0106
        /*03fe*/ 	.byte	0x07
	.zero		1


	//   ....[49]....
        /*0400*/ 	.word	0x00002f00
        /*0404*/ 	.word	0x00000000
        /*0408*/ 	.word	0x00000060
        /*040c*/ 	.short	0x010a
        /*040e*/ 	.byte	0xff
	.zero		1


	//   ....[50]....
        /*0410*/ 	.word	0x00003140
        /*0414*/ 	.word	0x000000ff
        /*0418*/ 	.word	0x00000008
        /*041c*/ 	.short	0x010a
        /*041e*/ 	.byte	0x05
	.zero		1


	//   ....[51]....
        /*0420*/ 	.word	0x00003160
        /*0424*/ 	.word	0x000000ff
        /*0428*/ 	.word	0x00000008
        /*042c*/ 	.short	0x010a
        /*042e*/ 	.byte	0x05
	.zero		1


	//   ....[52]....
        /*0430*/ 	.word	0x000032f0
        /*0434*/ 	.word	0x000000ff
        /*0438*/ 	.word	0x00000008
        /*043c*/ 	.short	0x010a
        /*043e*/ 	.byte	0x05
	.zero		1


	//   ....[53]....
        /*0440*/ 	.word	0x00003310
        /*0444*/ 	.word	0x000000ff
        /*0448*/ 	.word	0x00000008
        /*044c*/ 	.short	0x010a
        /*044e*/ 	.byte	0x05
	.zero		1


	//   ....[54]....
        /*0450*/ 	.word	0x000033d0
        /*0454*/ 	.word	0x000000ff
        /*0458*/ 	.word	0x00000000
        /*045c*/ 	.short	0x0101
        /*045e*/ 	.byte	0x04
	.zero		1


	//   ....[55]....
        /*0460*/ 	.word	0x000036d0
        /*0464*/ 	.word	0x00000000
        /*0468*/ 	.word	0x00000050
        /*046c*/ 	.short	0x010a
        /*046e*/ 	.byte	0xff
	.zero		1


	//   ....[56]....
        /*0470*/ 	.word	0x00003790
        /*0474*/ 	.word	0x00000000
        /*0478*/ 	.word	0x00000000
        /*047c*/ 	.short	0x0101
        /*047e*/ 	.byte	0xff
	.zero		1


	//   ....[57]....
        /*0480*/ 	.word	0x00003850
        /*0484*/ 	.word	0x000000ff
        /*0488*/ 	.word	0x00000000
        /*048c*/ 	.short	0x010a
        /*048e*/ 	.byte	0x04
	.zero		1


	//   ....[58]....
        /*0490*/ 	.word	0x00003860
        /*0494*/ 	.word	0x000000ff
        /*0498*/ 	.word	0x00000090
        /*049c*/ 	.short	0x010a
        /*049e*/ 	.byte	0x17
	.zero		1


	//   ....[59]....
        /*04a0*/ 	.word	0x00003910
        /*04a4*/ 	.word	0x000000ff
        /*04a8*/ 	.word	0x00000000
        /*04ac*/ 	.short	0x010a
        /*04ae*/ 	.byte	0x05
	.zero		1


	//   ....[60]....
        /*04b0*/ 	.word	0x00003a50
        /*04b4*/ 	.word	0x000000ff
        /*04b8*/ 	.word	0x00000000
        /*04bc*/ 	.short	0x010a
        /*04be*/ 	.byte	0x04
	.zero		1


	//   ....[61]....
        /*04c0*/ 	.word	0x00003ca0
        /*04c4*/ 	.word	0x000000ff
        /*04c8*/ 	.word	0x00000000
        /*04cc*/ 	.short	0x010a
        /*04ce*/ 	.byte	0x04
	.zero		1


	//   ....[62]....
        /*04d0*/ 	.word	0x00003d30
        /*04d4*/ 	.word	0x000000ff
        /*04d8*/ 	.word	0x00000000
        /*04dc*/ 	.short	0x010a
        /*04de*/ 	.byte	0x05
	.zero		1


	//   ....[63]....
        /*04e0*/ 	.word	0x00003dc0
        /*04e4*/ 	.word	0x000000ff
        /*04e8*/ 	.word	0x00000000
        /*04ec*/ 	.short	0x010a
        /*04ee*/ 	.byte	0x05
	.zero		1


	//   ....[64]....
        /*04f0*/ 	.word	0x00003e60
        /*04f4*/ 	.word	0x00000000
        /*04f8*/ 	.word	0x00000000
        /*04fc*/ 	.short	0x010a
        /*04fe*/ 	.byte	0xff
	.zero		1


	//   ....[65]....
        /*0500*/ 	.word	0x00003ea0
        /*0504*/ 	.word	0x00000000
        /*0508*/ 	.word	0x00000000
        /*050c*/ 	.short	0x010a
        /*050e*/ 	.byte	0xff
	.zero		1


	//   ....[66]....
        /*0510*/ 	.word	0x00003f10
        /*0514*/ 	.word	0x000000ff
        /*0518*/ 	.word	0x00000000
        /*051c*/ 	.short	0x0101
        /*051e*/ 	.byte	0x04
	.zero		1


	//   ....[67]....
        /*0520*/ 	.word	0x00003f50
        /*0524*/ 	.word	0x000000ff
        /*0528*/ 	.word	0x000000d0
        /*052c*/ 	.short	0x010a
        /*052e*/ 	.byte	0x11
	.zero		1


	//   ....[68]....
        /*0530*/ 	.word	0x00003fa0
        /*0534*/ 	.word	0x000000ff
        /*0538*/ 	.word	0x00000000
        /*053c*/ 	.short	0x0101
        /*053e*/ 	.byte	0x04
	.zero		1


	//   ....[69]....
        /*0540*/ 	.word	0x00004410
        /*0544*/ 	.word	0x00000007
        /*0548*/ 	.word	0x00000050
        /*054c*/ 	.short	0x010a
        /*054e*/ 	.byte	0xff
	.zero		1


	//   ....[70]....
        /*0550*/ 	.word	0x00004580
        /*0554*/ 	.word	0x00000000
        /*0558*/ 	.word	0x00000000
        /*055c*/ 	.short	0x0101
        /*055e*/ 	.byte	0xff
	.zero		1


	//   ....[71]....
        /*0560*/ 	.word	0x000049f0
        /*0564*/ 	.word	0x000000ff
        /*0568*/ 	.word	0x00000048
        /*056c*/ 	.short	0x010a
        /*056e*/ 	.byte	0x11
	.zero		1


	//   ....[72]....
        /*0570*/ 	.word	0x00004b70
        /*0574*/ 	.word	0x000000ff
        /*0578*/ 	.word	0x00000038
        /*057c*/ 	.short	0x010a
        /*057e*/ 	.byte	0x11
	.zero		1


	//   ....[73]....
        /*0580*/ 	.word	0x00004d80
        /*0584*/ 	.word	0x000000ff
        /*0588*/ 	.word	0x00000030
        /*058c*/ 	.short	0x010b
        /*058e*/ 	.byte	0x11
	.zero		1


	//   ....[74]....
        /*0590*/ 	.word	0x00004d90
        /*0594*/ 	.word	0x000000ff
        /*0598*/ 	.word	0x00000000
        /*059c*/ 	.short	0x0101
        /*059e*/ 	.byte	0x37
	.zero		1


	//   ....[75]....
        /*05a0*/ 	.word	0x00004dd0
        /*05a4*/ 	.word	0x00000000
        /*05a8*/ 	.word	0x00000038
        /*05ac*/ 	.short	0x010a
        /*05ae*/ 	.byte	0xff
	.zero		1


	//   ....[76]....
        /*05b0*/ 	.word	0x00005110
        /*05b4*/ 	.word	0x00000003
        /*05b8*/ 	.word	0x00000050
        /*05bc*/ 	.short	0x010a
        /*05be*/ 	.byte	0xff
	.zero		1


	//   ....[77]....
        /*05c0*/ 	.word	0x00005290
        /*05c4*/ 	.word	0x00000000
        /*05c8*/ 	.word	0x00000000
        /*05cc*/ 	.short	0x0101
        /*05ce*/ 	.byte	0xff
	.zero		1


	//   ....[78]....
        /*05d0*/ 	.word	0x00005d00
        /*05d4*/ 	.word	0x000000ff
        /*05d8*/ 	.word	0x00000030
        /*05dc*/ 	.short	0x010a
        /*05de*/ 	.byte	0x2c
	.zero		1


	//   ....[79]....
        /*05e0*/ 	.word	0x00005d10
        /*05e4*/ 	.word	0x00000053
        /*05e8*/ 	.word	0x00000070
        /*05ec*/ 	.short	0x010a
        /*05ee*/ 	.byte	0xff
	.zero		1


	//   ....[80]....
        /*05f0*/ 	.word	0x00005e60
        /*05f4*/ 	.word	0x000000ff
        /*05f8*/ 	.word	0x00000030
        /*05fc*/ 	.short	0x010a
        /*05fe*/ 	.byte	0x2c
	.zero		1


	//   ....[81]....
        /*0600*/ 	.word	0x00005f40
        /*0604*/ 	.word	0x000000ff
        /*0608*/ 	.word	0x00000000
        /*060c*/ 	.short	0x0101
        /*060e*/ 	.byte	0x04
	.zero		1


	//   ....[82]....
        /*0610*/ 	.word	0x00005fa0
        /*0614*/ 	.word	0x00000053
        /*0618*/ 	.word	0x00000070
        /*061c*/ 	.short	0x010a
        /*061e*/ 	.byte	0xff
	.zero		1


	//   ....[83]....
        /*0620*/ 	.word	0x00006200
        /*0624*/ 	.word	0x00000053
        /*0628*/ 	.word	0x00000000
        /*062c*/ 	.short	0x0101
        /*062e*/ 	.byte	0xff
	.zero		1


	//   ....[84]....
        /*0630*/ 	.word	0x00006c40
        /*0634*/ 	.word	0x00000000
        /*0638*/ 	.word	0x000000c0
        /*063c*/ 	.short	0x010a
        /*063e*/ 	.byte	0xff
	.zero		1


	//   ....[85]....
        /*0640*/ 	.word	0x00006ca0
        /*0644*/ 	.word	0x00000000
        /*0648*/ 	.word	0x00000018
        /*064c*/ 	.short	0x010a
        /*064e*/ 	.byte	0xff
	.zero		1


	//   ....[86]....
        /*0650*/ 	.word	0x00006d00
        /*0654*/ 	.word	0x00000000
        /*0658*/ 	.word	0x00000018
        /*065c*/ 	.short	0x010a
        /*065e*/ 	.byte	0xff
	.zero		1


	//   ....[87]....
        /*0660*/ 	.word	0x00006d50
        /*0664*/ 	.word	0x00000003
        /*0668*/ 	.word	0x00000050
        /*066c*/ 	.short	0x010a
        /*066e*/ 	.byte	0xff
	.zero		1


	//   ....[88]....
        /*0670*/ 	.word	0x00006db0
        /*0674*/ 	.word	0x00000000
        /*0678*/ 	.word	0x00000000
        /*067c*/ 	.short	0x010a
        /*067e*/ 	.byte	0xff
	.zero		1


	//   ....[89]....
        /*0680*/ 	.word	0x00006e10
        /*0684*/ 	.word	0x00000000
        /*0688*/ 	.word	0x00000000
        /*068c*/ 	.short	0x010a
        /*068e*/ 	.byte	0xff
	.zero		1


	//   ....[90]....
        /*0690*/ 	.word	0x00006e60
        /*0694*/ 	.word	0x00000002
        /*0698*/ 	.word	0x000000b0
        /*069c*/ 	.short	0x010a
        /*069e*/ 	.byte	0xff
	.zero		1


	//   ....[91]....
        /*06a0*/ 	.word	0x00006ec0
        /*06a4*/ 	.word	0x00000002
        /*06a8*/ 	.word	0x00000060
        /*06ac*/ 	.short	0x010a
        /*06ae*/ 	.byte	0xff
	.zero		1


	//   ....[92]....
        /*06b0*/ 	.word	0x00006f10
        /*06b4*/ 	.word	0x00000002
        /*06b8*/ 	.word	0x00000050
        /*06bc*/ 	.short	0x010a
        /*06be*/ 	.byte	0xff
	.zero		1


	//   ....[93]....
        /*06c0*/ 	.word	0x00006f70
        /*06c4*/ 	.word	0x00000000
        /*06c8*/ 	.word	0x00000060
        /*06cc*/ 	.short	0x010a
        /*06ce*/ 	.byte	0xff
	.zero		1


	//   ....[94]....
        /*06d0*/ 	.word	0x00006fd0
        /*06d4*/ 	.word	0x00000005
        /*06d8*/ 	.word	0x00000008
        /*06dc*/ 	.short	0x010a
        /*06de*/ 	.byte	0xff
	.zero		1


	//   ....[95]....
        /*06e0*/ 	.word	0x000070c0
        /*06e4*/ 	.word	0x00000000
        /*06e8*/ 	.word	0x00000008
        /*06ec*/ 	.short	0x010a
        /*06ee*/ 	.byte	0xff
	.zero		1


	//   ....[96]....
        /*06f0*/ 	.word	0x00007110
        /*06f4*/ 	.word	0x00000000
        /*06f8*/ 	.word	0x00000050
        /*06fc*/ 	.short	0x010a
        /*06fe*/ 	.byte	0xff
	.zero		1


	//   ....[97]....
        /*0700*/ 	.word	0x00007170
        /*0704*/ 	.word	0x00000000
        /*0708*/ 	.word	0x00000090
        /*070c*/ 	.short	0x010a
        /*070e*/ 	.byte	0xff
	.zero		1


	//   ....[98]....
        /*0710*/ 	.word	0x000071d0
        /*0714*/ 	.word	0x00000000
        /*0718*/ 	.word	0x00000000
        /*071c*/ 	.short	0x010a
        /*071e*/ 	.byte	0xff
	.zero		1


	//   ....[99]....
        /*0720*/ 	.word	0x00007230
        /*0724*/ 	.word	0x00000000
        /*0728*/ 	.word	0x00000000
        /*072c*/ 	.short	0x010a
        /*072e*/ 	.byte	0xff
	.zero		1


	//   ....[100]....
        /*0730*/ 	.word	0x00007290
        /*0734*/ 	.word	0x00000000
        /*0738*/ 	.word	0x00000000
        /*073c*/ 	.short	0x010a
        /*073e*/ 	.byte	0xff
	.zero		1


	//   ....[101]....
        /*0740*/ 	.word	0x000072f0
        /*0744*/ 	.word	0x00000000
        /*0748*/ 	.word	0x00000000
        /*074c*/ 	.short	0x010a
        /*074e*/ 	.byte	0xff
	.zero		1


	//   ....[102]....
        /*0750*/ 	.word	0x00007350
        /*0754*/ 	.word	0x00000000
        /*0758*/ 	.word	0x000000d0
        /*075c*/ 	.short	0x010a
        /*075e*/ 	.byte	0xff
	.zero		1


	//   ....[103]....
        /*0760*/ 	.word	0x000073a0
        /*0764*/ 	.word	0x00000007
        /*0768*/ 	.word	0x00000050
        /*076c*/ 	.short	0x010a
        /*076e*/ 	.byte	0xff
	.zero		1


	//   ....[104]....
        /*0770*/ 	.word	0x00007400
        /*0774*/ 	.word	0x00000000
        /*0778*/ 	.word	0x00000048
        /*077c*/ 	.short	0x010a
        /*077e*/ 	.byte	0xff
	.zero		1


	//   ....[105]....
        /*0780*/ 	.word	0x00007460
        /*0784*/ 	.word	0x00000000
        /*0788*/ 	.word	0x00000038
        /*078c*/ 	.short	0x010a
        /*078e*/ 	.byte	0xff
	.zero		1


	//   ....[106]....
        /*0790*/ 	.word	0x000074b0
        /*0794*/ 	.word	0x00000003
        /*0798*/ 	.word	0x00000050
        /*079c*/ 	.short	0x010a
        /*079e*/ 	.byte	0xff
	.zero		1


	//   ....[107]....
        /*07a0*/ 	.word	0x00007510
        /*07a4*/ 	.word	0x00000000
        /*07a8*/ 	.word	0x00000030
        /*07ac*/ 	.short	0x010a
        /*07ae*/ 	.byte	0xff
	.zero		1


	//   ....[108]....
        /*07b0*/ 	.word	0x00007560
        /*07b4*/ 	.word	0x00000053
        /*07b8*/ 	.word	0x00000070
        /*07bc*/ 	.short	0x010a
        /*07be*/ 	.byte	0xff
	.zero		1


	//----- nvinfo : EIATTR_NUM_MBARRIERS
	.align		4
.L_47:
        /*07c0*/ 	.byte	0x03, 0x38
        /*07c2*/ 	.short	0x001b


	//----- nvinfo : EIATTR_EXIT_INSTR_OFFSETS
	.align		4
        /*07c4*/ 	.byte	0x04, 0x1c
        /*07c6*/ 	.short	(.L_49 - .L_48)


	//   ....[0]....
.L_48:
        /*07c8*/ 	.word	0x000029e0


	//   ....[1]....
        /*07cc*/ 	.word	0x00002ed0


	//   ....[2]....
        /*07d0*/ 	.word	0x00002f30


	//   ....[3]....
        /*07d4*/ 	.word	0x000041d0


	//   ....[4]....
        /*07d8*/ 	.word	0x00004e00


	//   ....[5]....
        /*07dc*/ 	.word	0x00004e40


	//   ....[6]....
        /*07e0*/ 	.word	0x00006c30


	//----- nvinfo : EIATTR_MAX_THREADS
	.align		4
.L_49:
        /*07e4*/ 	.byte	0x04, 0x05
        /*07e6*/ 	.short	(.L_51 - .L_50)
.L_50:
        /*07e8*/ 	.word	0x00000100
        /*07ec*/ 	.word	0x00000001
        /*07f0*/ 	.word	0x00000001


	//----- nvinfo : EIATTR_CRS_STACK_SIZE
	.align		4
.L_51:
        /*07f4*/ 	.byte	0x04, 0x1e
        /*07f6*/ 	.short	(.L_53 - .L_52)
.L_52:
        /*07f8*/ 	.word	0x00000000


	//----- nvinfo : EIATTR_CBANK_PARAM_SIZE
	.align		4
.L_53:
        /*07fc*/ 	.byte	0x03, 0x19
        /*07fe*/ 	.short	0x0800


	//----- nvinfo : EIATTR_PARAM_CBANK
	.align		4
        /*0800*/ 	.byte	0x04, 0x0a
        /*0802*/ 	.short	(.L_55 - .L_54)
	.align		4
.L_54:
        /*0804*/ 	.word	index@(.nv.constant0._ZN7cutlass13device_kernelINS_4gemm6kernel13GemmUniversalIN4cute5tupleIJiiiiEEENS1_10collective13CollectiveMmaINS1_35MainloopSm100TmaUmmaWarpSpecializedILi3ELi2ELi4ENS5_IJNS4_1CILi2EEESB_NSA_ILi1EEEEEEEENS5_IJNSA_ILi128EEENSA_ILi64EEESG_EEEaNS5_IJlSC_lEEEaSI_NS4_8TiledMMAINS4_8MMA_AtomIJNS4_21SM100_MMA_S8_2x1SM_SSIaaiLi128ELi64ELNS4_4UMMA5MajorE0ELSN_0ELNSM_8SaturateE0EEEEEENS4_6LayoutINS5_IJSC_SC_SC_EEENS5_IJNSA_ILi0EEEST_ST_EEEEENS5_IJNS4_10UnderscoreESW_SW_EEEEENS4_28SM100_TMA_2SM_LOAD_MULTICASTENS4_14ComposedLayoutINS4_7SwizzleILi2ELi4ELi3EEENS4_18smem_ptr_flag_bitsILi8EEENSR_INS5_IJNSA_ILi8EEESG_EEENS5_IJSG_SC_EEEEEEEvNS4_8identityENS4_18SM100_TMA_2SM_LOADES19_vS1A_EENS_8epilogue10collective18CollectiveEpilogueINS1D_23Sm100TmaWarpSpecializedILi1ELi1ELi32ELb0ELb0EEEJNS5_IJSG_SG_SG_EEENS5_IJNSR_ISG_SC_EES1J_EEEaSI_aSI_NS1D_6fusion15FusionCallbacksIS1H_NS1L_17LinearCombinationIaiaiLNS_15FloatRoundStyleE2EEES1I_S1K_JEEENS4_5SM1004TMEM4LOAD26SM100_TMEM_LOAD_32dp32b32xENS4_13SM90_TMA_LOADES19_NS4_39AutoVectorizingCopyWithAssumedAlignmentILi128EEENS4_14SM90_TMA_STOREES19_S1X_S1X_EEEvvEEEEvNT_6ParamsE)
        /*0808*/ 	.short	0x0380
        /*080a*/ 	.short	0x0800


	//----- nvinfo : EIATTR_SW_WAR
	.align		4
.L_55:
        /*080c*/ 	.byte	0x04, 0x36
        /*080e*/ 	.short	(.L_57 - .L_56)
.L_56:
        /*0810*/ 	.word	0x00000008
.L_57:


//--------------------- .nv.callgraph             --------------------------
	.section	.nv.callgraph,"",@"SHT_CUDA_CALLGRAPH"
	.align	4
	.sectionentsize	8
	.align		4
        /*0000*/ 	.word	0x00000000
	.align		4
        /*0004*/ 	.word	0xffffffff
	.align		4
        /*0008*/ 	.word	index@(_ZN7cutlass13device_kernelINS_4gemm6kernel13GemmUniversalIN4cute5tupleIJiiiiEEENS1_10collective13CollectiveMmaINS1_35MainloopSm100TmaUmmaWarpSpecializedILi3ELi2ELi4ENS5_IJNS4_1CILi2EEESB_NSA_ILi1EEEEEEEENS5_IJNSA_ILi128EEENSA_ILi64EEESG_EEEaNS5_IJlSC_lEEEaSI_NS4_8TiledMMAINS4_8MMA_AtomIJNS4_21SM100_MMA_S8_2x1SM_SSIaaiLi128ELi64ELNS4_4UMMA5MajorE0ELSN_0ELNSM_8SaturateE0EEEEEENS4_6LayoutINS5_IJSC_SC_SC_EEENS5_IJNSA_ILi0EEEST_ST_EEEEENS5_IJNS4_10UnderscoreESW_SW_EEEEENS4_28SM100_TMA_2SM_LOAD_MULTICASTENS4_14ComposedLayoutINS4_7SwizzleILi2ELi4ELi3EEENS4_18smem_ptr_flag_bitsILi8EEENSR_INS5_IJNSA_ILi8EEESG_EEENS5_IJSG_SC_EEEEEEEvNS4_8identityENS4_18SM100_TMA_2SM_LOADES19_vS1A_EENS_8epilogue10collective18CollectiveEpilogueINS1D_23Sm100TmaWarpSpecializedILi1ELi1ELi32ELb0ELb0EEEJNS5_IJSG_SG_SG_EEENS5_IJNSR_ISG_SC_EES1J_EEEaSI_aSI_NS1D_6fusion15FusionCallbacksIS1H_NS1L_17LinearCombinationIaiaiLNS_15FloatRoundStyleE2EEES1I_S1K_JEEENS4_5SM1004TMEM4LOAD26SM100_TMEM_LOAD_32dp32b32xENS4_13SM90_TMA_LOADES19_NS4_39AutoVectorizingCopyWithAssumedAlignmentILi128EEENS4_14SM90_TMA_STOREES19_S1X_S1X_EEEvvEEEEvNT_6ParamsE)
	.align		4
        /*000c*/ 	.word	index@(__assertfail)
	.align		4
        /*0010*/ 	.word	0x00000000
	.align		4
        /*0014*/ 	.word	0xfffffffe
	.align		4
        /*0018*/ 	.word	0x00000000
	.align		4
        /*001c*/ 	.word	0xfffffffd
	.align		4
        /*0020*/ 	.word	0x00000000
	.align		4
        /*0024*/ 	.word	0xfffffffc


//--------------------- .nv.constant4             --------------------------
	.section	.nv.constant4,"a",@progbits
	.align	8
	.align		8
.nv.constant4:
        /*0000*/ 	.dword	__assertfail
	.align		8
        /*0008*/ 	.dword	__unnamed_1
	.align		8
        /*0010*/ 	.dword	__unnamed_2
	.align		8
        /*0018*/ 	.dword	_ZN40_INTERNAL_0a4c00ee_4_k_cu_79ba4fef_111654cuda3std3__45__cpo5beginE
	.align		8
        /*0020*/ 	.dword	_ZN40_INTERNAL_0a4c00ee_4_k_cu_79ba4fef_111654cuda3std3__45__cpo3endE
	.align		8
        /*0028*/ 	.dword	_ZN40_INTERNAL_0a4c00ee_4_k_cu_79ba4fef_111654cuda3std3__45__cpo6cbeginE
	.align		8
        /*0030*/ 	.dword	_ZN40_INTERNAL_0a4c00ee_4_k_cu_79ba4fef_111654cuda3std3__45__cpo4cendE
	.align		8
        /*0038*/ 	.dword	_ZN40_INTERNAL_0a4c00ee_4_k_cu_79ba4fef_111654cuda3std3__442_GLOBAL__N__0a4c00ee_4_k_cu_79ba4fef_111656ignoreE
	.align		8
        /*0040*/ 	.dword	_ZN40_INTERNAL_0a4c00ee_4_k_cu_79ba4fef_111654cuda3std3__419piecewise_constructE
	.align		8
        /*0048*/ 	.dword	_ZN40_INTERNAL_0a4c00ee_4_k_cu_79ba4fef_111654cuda3std3__48in_placeE
	.align		8
        /*0050*/ 	.dword	_ZN40_INTERNAL_0a4c00ee_4_k_cu_79ba4fef_111654cuda3std6ranges3__45__cpo4swapE
	.align		8
        /*0058*/ 	.dword	_ZN40_INTERNAL_0a4c00ee_4_k_cu_79ba4fef_111654cuda3std6ranges3__45__cpo9iter_moveE
	.align		8
        /*0060*/ 	.dword	_ZN40_INTERNAL_0a4c00ee_4_k_cu_79ba4fef_111654cute7productE
	.align		8
        /*0068*/ 	.dword	_ZN40_INTERNAL_0a4c00ee_4_k_cu_79ba4fef_111654cute1_E
	.align		8
        /*0070*/ 	.dword	$str$25
	.align		8
        /*0078*/ 	.dword	$str$26
	.align		8
        /*0080*/ 	.dword	$str$27
	.align		8
        /*0088*/ 	.dword	$str$28


//--------------------- .text._ZN7cutlass13device_kernelINS_4gemm6kernel13GemmUniversalIN4cute5tupleIJiiiiEEENS1_10collective13CollectiveMmaINS1_35MainloopSm100TmaUmmaWarpSpecializedILi3ELi2ELi4ENS5_IJNS4_1CILi2EEESB_NSA_ILi1EEEEEEEENS5_IJNSA_ILi128EEENSA_ILi64EEESG_EEEaNS5_IJlSC_lEEEaSI_NS4_8TiledMMAINS4_8MMA_AtomIJNS4_21SM100_MMA_S8_2x1SM_SSIaaiLi128ELi64ELNS4_4UMMA5MajorE0ELSN_0ELNSM_8SaturateE0EEEEEENS4_6LayoutINS5_IJSC_SC_SC_EEENS5_IJNSA_ILi0EEEST_ST_EEEEENS5_IJNS4_10UnderscoreESW_SW_EEEEENS4_28SM100_TMA_2SM_LOAD_MULTICASTENS4_14ComposedLayoutINS4_7SwizzleILi2ELi4ELi3EEENS4_18smem_ptr_flag_bitsILi8EEENSR_INS5_IJNSA_ILi8EEESG_EEENS5_IJSG_SC_EEEEEEEvNS4_8identityENS4_18SM100_TMA_2SM_LOADES19_vS1A_EENS_8epilogue10collective18CollectiveEpilogueINS1D_23Sm100TmaWarpSpecializedILi1ELi1ELi32ELb0ELb0EEEJNS5_IJSG_SG_SG_EEENS5_IJNSR_ISG_SC_EES1J_EEEaSI_aSI_NS1D_6fusion15FusionCallbacksIS1H_NS1L_17LinearCombinationIaiaiLNS_15FloatRoundStyleE2EEES1I_S1K_JEEENS4_5SM1004TMEM4LOAD26SM100_TMEM_LOAD_32dp32b32xENS4_13SM90_TMA_LOADES19_NS4_39AutoVectorizingCopyWithAssumedAlignmentILi128EEENS4_14SM90_TMA_STOREES19_S1X_S1X_EEEvvEEEEvNT_6ParamsE --------------------------
	.section	.text._ZN7cutlass13device_kernelINS_4gemm6kernel13GemmUniversalIN4cute5tupleIJiiiiEEENS1_10collective13CollectiveMmaINS1_35MainloopSm100TmaUmmaWarpSpecializedILi3ELi2ELi4ENS5_IJNS4_1CILi2EEESB_NSA_ILi1EEEEEEEENS5_IJNSA_ILi128EEENSA_ILi64EEESG_EEEaNS5_IJlSC_lEEEaSI_NS4_8TiledMMAINS4_8MMA_AtomIJNS4_21SM100_MMA_S8_2x1SM_SSIaaiLi128ELi64ELNS4_4UMMA5MajorE0ELSN_0ELNSM_8SaturateE0EEEEEENS4_6LayoutINS5_IJSC_SC_SC_EEENS5_IJNSA_ILi0EEEST_ST_EEEEENS5_IJNS4_10UnderscoreESW_SW_EEEEENS4_28SM100_TMA_2SM_LOAD_MULTICASTENS4_14ComposedLayoutINS4_7SwizzleILi2ELi4ELi3EEENS4_18smem_ptr_flag_bitsILi8EEENSR_INS5_IJNSA_ILi8EEESG_EEENS5_IJSG_SC_EEEEEEEvNS4_8identityENS4_18SM100_TMA_2SM_LOADES19_vS1A_EENS_8epilogue10collective18CollectiveEpilogueINS1D_23Sm100TmaWarpSpecializedILi1ELi1ELi32ELb0ELb0EEEJNS5_IJSG_SG_SG_EEENS5_IJNSR_ISG_SC_EES1J_EEEaSI_aSI_NS1D_6fusion15FusionCallbacksIS1H_NS1L_17LinearCombinationIaiaiLNS_15FloatRoundStyleE2EEES1I_S1K_JEEENS4_5SM1004TMEM4LOAD26SM100_TMEM_LOAD_32dp32b32xENS4_13SM90_TMA_LOADES19_NS4_39AutoVectorizingCopyWithAssumedAlignmentILi128EEENS4_14SM90_TMA_STOREES19_S1X_S1X_EEEvvEEEEvNT_6ParamsE,"ax",@progbits
	.align	128
.text._ZN7cutlass13device_kernelINS_4gemm6kernel13GemmUniversalIN4cute5tupleIJiiiiEEENS1_10collective13CollectiveMmaINS1_35MainloopSm100TmaUmmaWarpSpecializedILi3ELi2ELi4ENS5_IJNS4_1CILi2EEESB_NSA_ILi1EEEEEEEENS5_IJNSA_ILi128EEENSA_ILi64EEESG_EEEaNS5_IJlSC_lEEEaSI_NS4_8TiledMMAINS4_8MMA_AtomIJNS4_21SM100_MMA_S8_2x1SM_SSIaaiLi128ELi64ELNS4_4UMMA5MajorE0ELSN_0ELNSM_8SaturateE0EEEEEENS4_6LayoutINS5_IJSC_SC_SC_EEENS5_IJNSA_ILi0EEEST_ST_EEEEENS5_IJNS4_10UnderscoreESW_SW_EEEEENS4_28SM100_TMA_2SM_LOAD_MULTICASTENS4_14ComposedLayoutINS4_7SwizzleILi2ELi4ELi3EEENS4_18smem_ptr_flag_bitsILi8EEENSR_INS5_IJNSA_ILi8EEESG_EEENS5_IJSG_SC_EEEEEEEvNS4_8identityENS4_18SM100_TMA_2SM_LOADES19_vS1A_EENS_8epilogue10collective18CollectiveEpilogueINS1D_23Sm100TmaWarpSpecializedILi1ELi1ELi32ELb0ELb0EEEJNS5_IJSG_SG_SG_EEENS5_IJNSR_ISG_SC_EES1J_EEEaSI_aSI_NS1D_6fusion15FusionCallbacksIS1H_NS1L_17LinearCombinationIaiaiLNS_15FloatRoundStyleE2EEES1I_S1K_JEEENS4_5SM1004TMEM4LOAD26SM100_TMEM_LOAD_32dp32b32xENS4_13SM90_TMA_LOADES19_NS4_39AutoVectorizingCopyWithAssumedAlignmentILi128EEENS4_14SM90_TMA_STOREES19_S1X_S1X_EEEvvEEEEvNT_6ParamsE:
        .type           _ZN7cutlass13device_kernelINS_4gemm6kernel13GemmUniversalIN4cute5tupleIJiiiiEEENS1_10collective13CollectiveMmaINS1_35MainloopSm100TmaUmmaWarpSpecializedILi3ELi2ELi4ENS5_IJNS4_1CILi2EEESB_NSA_ILi1EEEEEEEENS5_IJNSA_ILi128EEENSA_ILi64EEESG_EEEaNS5_IJlSC_lEEEaSI_NS4_8TiledMMAINS4_8MMA_AtomIJNS4_21SM100_MMA_S8_2x1SM_SSIaaiLi128ELi64ELNS4_4UMMA5MajorE0ELSN_0ELNSM_8SaturateE0EEEEEENS4_6LayoutINS5_IJSC_SC_SC_EEENS5_IJNSA_ILi0EEEST_ST_EEEEENS5_IJNS4_10UnderscoreESW_SW_EEEEENS4_28SM100_TMA_2SM_LOAD_MULTICASTENS4_14ComposedLayoutINS4_7SwizzleILi2ELi4ELi3EEENS4_18smem_ptr_flag_bitsILi8EEENSR_INS5_IJNSA_ILi8EEESG_EEENS5_IJSG_SC_EEEEEEEvNS4_8identityENS4_18SM100_TMA_2SM_LOADES19_vS1A_EENS_8epilogue10collective18CollectiveEpilogueINS1D_23Sm100TmaWarpSpecializedILi1ELi1ELi32ELb0ELb0EEEJNS5_IJSG_SG_SG_EEENS5_IJNSR_ISG_SC_EES1J_EEEaSI_aSI_NS1D_6fusion15FusionCallbacksIS1H_NS1L_17LinearCombinationIaiaiLNS_15FloatRoundStyleE2EEES1I_S1K_JEEENS4_5SM1004TMEM4LOAD26SM100_TMEM_LOAD_32dp32b32xENS4_13SM90_TMA_LOADES19_NS4_39AutoVectorizingCopyWithAssumedAlignmentILi128EEENS4_14SM90_TMA_STOREES19_S1X_S1X_EEEvvEEEEvNT_6ParamsE,@function
        .size           _ZN7cutlass13device_kernelINS_4gemm6kernel13GemmUniversalIN4cute5tupleIJiiiiEEENS1_10collective13CollectiveMmaINS1_35MainloopSm100TmaUmmaWarpSpecializedILi3ELi2ELi4ENS5_IJNS4_1CILi2EEESB_NSA_ILi1EEEEEEEENS5_IJNSA_ILi128EEENSA_ILi64EEESG_EEEaNS5_IJlSC_lEEEaSI_NS4_8TiledMMAINS4_8MMA_AtomIJNS4_21SM100_MMA_S8_2x1SM_SSIaaiLi128ELi64ELNS4_4UMMA5MajorE0ELSN_0ELNSM_8SaturateE0EEEEEENS4_6LayoutINS5_IJSC_SC_SC_EEENS5_IJNSA_ILi0EEEST_ST_EEEEENS5_IJNS4_10UnderscoreESW_SW_EEEEENS4_28SM100_TMA_2SM_LOAD_MULTICASTENS4_14ComposedLayoutINS4_7SwizzleILi2ELi4ELi3EEENS4_18smem_ptr_flag_bitsILi8EEENSR_INS5_IJNSA_ILi8EEESG_EEENS5_IJSG_SC_EEEEEEEvNS4_8identityENS4_18SM100_TMA_2SM_LOADES19_vS1A_EENS_8epilogue10collective18CollectiveEpilogueINS1D_23Sm100TmaWarpSpecializedILi1ELi1ELi32ELb0ELb0EEEJNS5_IJSG_SG_SG_EEENS5_IJNSR_ISG_SC_EES1J_EEEaSI_aSI_NS1D_6fusion15FusionCallbacksIS1H_NS1L_17LinearCombinationIaiaiLNS_15FloatRoundStyleE2EEES1I_S1K_JEEENS4_5SM1004TMEM4LOAD26SM100_TMEM_LOAD_32dp32b32xENS4_13SM90_TMA_LOADES19_NS4_39AutoVectorizingCopyWithAssumedAlignmentILi128EEENS4_14SM90_TMA_STOREES19_S1X_S1X_EEEvvEEEEvNT_6ParamsE,(.L_x_146 - _ZN7cutlass13device_kernelINS_4gemm6kernel13GemmUniversalIN4cute5tupleIJiiiiEEENS1_10collective13CollectiveMmaINS1_35MainloopSm100TmaUmmaWarpSpecializedILi3ELi2ELi4ENS5_IJNS4_1CILi2EEESB_NSA_ILi1EEEEEEEENS5_IJNSA_ILi128EEENSA_ILi64EEESG_EEEaNS5_IJlSC_lEEEaSI_NS4_8TiledMMAINS4_8MMA_AtomIJNS4_21SM100_MMA_S8_2x1SM_SSIaaiLi128ELi64ELNS4_4UMMA5MajorE0ELSN_0ELNSM_8SaturateE0EEEEEENS4_6LayoutINS5_IJSC_SC_SC_EEENS5_IJNSA_ILi0EEEST_ST_EEEEENS5_IJNS4_10UnderscoreESW_SW_EEEEENS4_28SM100_TMA_2SM_LOAD_MULTICASTENS4_14ComposedLayoutINS4_7SwizzleILi2ELi4ELi3EEENS4_18smem_ptr_flag_bitsILi8EEENSR_INS5_IJNSA_ILi8EEESG_EEENS5_IJSG_SC_EEEEEEEvNS4_8identityENS4_18SM100_TMA_2SM_LOADES19_vS1A_EENS_8epilogue10collective18CollectiveEpilogueINS1D_23Sm100TmaWarpSpecializedILi1ELi1ELi32ELb0ELb0EEEJNS5_IJSG_SG_SG_EEENS5_IJNSR_ISG_SC_EES1J_EEEaSI_aSI_NS1D_6fusion15FusionCallbacksIS1H_NS1L_17LinearCombinationIaiaiLNS_15FloatRoundStyleE2EEES1I_S1K_JEEENS4_5SM1004TMEM4LOAD26SM100_TMEM_LOAD_32dp32b32xENS4_13SM90_TMA_LOADES19_NS4_39AutoVectorizingCopyWithAssumedAlignmentILi128EEENS4_14SM90_TMA_STOREES19_S1X_S1X_EEEvvEEEEvNT_6ParamsE)
        .other          _ZN7cutlass13device_kernelINS_4gemm6kernel13GemmUniversalIN4cute5tupleIJiiiiEEENS1_10collective13CollectiveMmaINS1_35MainloopSm100TmaUmmaWarpSpecializedILi3ELi2ELi4ENS5_IJNS4_1CILi2EEESB_NSA_ILi1EEEEEEEENS5_IJNSA_ILi128EEENSA_ILi64EEESG_EEEaNS5_IJlSC_lEEEaSI_NS4_8TiledMMAINS4_8MMA_AtomIJNS4_21SM100_MMA_S8_2x1SM_SSIaaiLi128ELi64ELNS4_4UMMA5MajorE0ELSN_0ELNSM_8SaturateE0EEEEEENS4_6LayoutINS5_IJSC_SC_SC_EEENS5_IJNSA_ILi0EEEST_ST_EEEEENS5_IJNS4_10UnderscoreESW_SW_EEEEENS4_28SM100_TMA_2SM_LOAD_MULTICASTENS4_14ComposedLayoutINS4_7SwizzleILi2ELi4ELi3EEENS4_18smem_ptr_flag_bitsILi8EEENSR_INS5_IJNSA_ILi8EEESG_EEENS5_IJSG_SC_EEEEEEEvNS4_8identityENS4_18SM100_TMA_2SM_LOADES19_vS1A_EENS_8epilogue10collective18CollectiveEpilogueINS1D_23Sm100TmaWarpSpecializedILi1ELi1ELi32ELb0ELb0EEEJNS5_IJSG_SG_SG_EEENS5_IJNSR_ISG_SC_EES1J_EEEaSI_aSI_NS1D_6fusion15FusionCallbacksIS1H_NS1L_17LinearCombinationIaiaiLNS_15FloatRoundStyleE2EEES1I_S1K_JEEENS4_5SM1004TMEM4LOAD26SM100_TMEM_LOAD_32dp32b32xENS4_13SM90_TMA_LOADES19_NS4_39AutoVectorizingCopyWithAssumedAlignmentILi128EEENS4_14SM90_TMA_STOREES19_S1X_S1X_EEEvvEEEEvNT_6ParamsE,@"STO_CUDA_ENTRY STV_DEFAULT"
_ZN7cutlass13device_kernelINS_4gemm6kernel13GemmUniversalIN4cute5tupleIJiiiiEEENS1_10collective13CollectiveMmaINS1_35MainloopSm100TmaUmmaWarpSpecializedILi3ELi2ELi4ENS5_IJNS4_1CILi2EEESB_NSA_ILi1EEEEEEEENS5_IJNSA_ILi128EEENSA_ILi64EEESG_EEEaNS5_IJlSC_lEEEaSI_NS4_8TiledMMAINS4_8MMA_AtomIJNS4_21SM100_MMA_S8_2x1SM_SSIaaiLi128ELi64ELNS4_4UMMA5MajorE0ELSN_0ELNSM_8SaturateE0EEEEEENS4_6LayoutINS5_IJSC_SC_SC_EEENS5_IJNSA_ILi0EEEST_ST_EEEEENS5_IJNS4_10UnderscoreESW_SW_EEEEENS4_28SM100_TMA_2SM_LOAD_MULTICASTENS4_14ComposedLayoutINS4_7SwizzleILi2ELi4ELi3EEENS4_18smem_ptr_flag_bitsILi8EEENSR_INS5_IJNSA_ILi8EEESG_EEENS5_IJSG_SC_EEEEEEEvNS4_8identityENS4_18SM100_TMA_2SM_LOADES19_vS1A_EENS_8epilogue10collective18CollectiveEpilogueINS1D_23Sm100TmaWarpSpecializedILi1ELi1ELi32ELb0ELb0EEEJNS5_IJSG_SG_SG_EEENS5_IJNSR_ISG_SC_EES1J_EEEaSI_aSI_NS1D_6fusion15FusionCallbacksIS1H_NS1L_17LinearCombinationIaiaiLNS_15FloatRoundStyleE2EEES1I_S1K_JEEENS4_5SM1004TMEM4LOAD26SM100_TMEM_LOAD_32dp32b32xENS4_13SM90_TMA_LOADES19_NS4_39AutoVectorizingCopyWithAssumedAlignmentILi128EEENS4_14SM90_TMA_STOREES19_S1X_S1X_EEEvvEEEEvNT_6ParamsE:
[----:B------:R-:W1:Y:S01]  /*0000*/  LDC R1, c[0x0][0x37c] ;  /* 0x0000df00ff017b82 */ /* 0x000e620000000800 */
[----:B------:R-:W2:Y:S01]  /*0010*/  S2R R78, SR_TID.X ;  /* 0x00000000004e7919 */ /* 0x000ea20000002100 */
[----:B------:R-:W3:Y:S06]  /*0020*/  LDCU.64 UR8, c[0x0][0x890] ;  /* 0x00011200ff0877ac */ /* 0x000eec0008000a00 */
[----:B------:R-:W4:Y:S01]  /*0030*/  S2UR UR55, SR_CgaCtaId ;  /* 0x00000000003779c3 */ /* 0x000f220000008800 */
[----:B------:R-:W-:Y:S02]  /*0040*/  PRMT R81, RZ, 0x7610, R81 ;  /* 0x00007610ff517816 */ /* 0x000fe40000000051 */
[----:B------:R-:W-:Y:S01]  /*0050*/  ELECT P1, URZ, PT ;  /* 0x0000000000ff782f */ /* 0x000fe20003820000 */
[----:B---3--:R-:W-:-:S04]  /*0060*/  UISETP.NE.U32.AND UP0, UPT, UR8, URZ, UPT ;  /* 0x000000ff0800728c */ /* 0x008fc8000bf05070 */
[----:B------:R-:W-:Y:S02]  /*0070*/  UISETP.NE.AND.EX UP0, UPT, UR9, URZ, UPT, UP0 ;  /* 0x000000ff0900728c */ /* 0x000fe4000bf05300 */
[----:B----4-:R-:W-:Y:S02]  /*0080*/  ULOP3.LUT UR33, UR55, 0x1, URZ, 0xc0, !UPT ;  /* 0x0000000137217892 */ /* 0x010fe4000f8ec0ff */
[----:B------:R-:W-:Y:S01]  /*0090*/  ULOP3.LUT UR35, UR55, 0x1, URZ, 0x3c, !UPT ;  /* 0x0000000137237892 */ /* 0x000fe2000f8e3cff */
[----:B--2---:R-:W-:-:S05]  /*00a0*/  SHF.R.U32.HI R82, RZ, 0x5, R78 ;  /* 0x00000005ff527819 */ /* 0x004fca000001164e */
[----:B------:R-:W2:Y:S02]  /*00b0*/  SHFL.IDX PT, R0, R82, RZ, 0x1f ;  /* 0x00001fff52007589 */ /* 0x000ea400000e0000 */
[----:B--2---:R-:W-:Y:S01]  /*00c0*/  R2UR UR18, R0 ;  /* 0x00000000001272ca */ /* 0x004fe200000e0000 */
[----:B-1----:R-:W-:-:S14]  /*00d0*/  BRA.U UP0, `(.L_x_0) ;  /* 0x0000000100307547 */ /* 0x002fdc000b800000 */
[----:B------:R-:W1:Y:S02]  /*00e0*/  LDCU.64 UR4, c[0x0][0x888] ;  /* 0x00011100ff0477ac */ /* 0x000e640008000a00 */
[----:B-1----:R-:W-:-:S04]  /*00f0*/  UISETP.NE.U32.AND UP0, UPT, UR4, URZ, UPT ;  /* 0x000000ff0400728c */ /* 0x002fc8000bf05070 */
[----:B------:R-:W-:-:S09]  /*0100*/  UISETP.NE.AND.EX UP0, UPT, UR5, URZ, UPT, UP0 ;  /* 0x000000ff0500728c */ /* 0x000fd2000bf05300 */
[----:B------:R-:W-:Y:S05]  /*0110*/  BRA.U !UP0, `(.L_x_1) ;  /* 0x0000000108147547 */ /* 0x000fea000b800000 */
[----:B------:R-:W1:Y:S01]  /*0120*/  LDC.64 R40, c[0x0][0x888] ;  /* 0x00022200ff287b82 */ /* 0x000e620000000a00 */
[----:B------:R-:W1:Y:S02]  /*0130*/  LDCU.64 UR4, c[0x0][0x358] ;  /* 0x00006b00ff0477ac */ /* 0x000e640008000a00 */
[----:B-1----:R1:W5:Y:S01]  /*0140*/  LDG.E R40, desc[UR4][R40.64] ;  /* 0x0000000428287981 */ /* 0x002362000c1e1900 */
[----:B------:R-:W-:Y:S01]  /*0150*/  HFMA2 R81, -RZ, RZ, 0, 5.9604644775390625e-08 ;  /* 0x00000001ff517431 */ /* 0x000fe200000001ff */
[----:B------:R-:W-:Y:S05]  /*0160*/  BRA `(.L_x_0) ;  /* 0x00000000000c7947 */ /* 0x000fea0003800000 */
.L_x_1:
[----:B------:R-:W1:Y:S01]  /*0170*/  LDCU UR4, c[0x0][0x880] ;  /* 0x00011000ff0477ac */ /* 0x000e620008000800 */
[----:B------:R-:W-:Y:S01]  /*0180*/  HFMA2 R81, -RZ, RZ, 0, 5.9604644775390625e-08 ;  /* 0x00000001ff517431 */ /* 0x000fe200000001ff */
[----:B-1----:R-:W-:-:S07]  /*0190*/  MOV R40, UR4 ;  /* 0x0000000400287c02 */ /* 0x002fce0008000f00 */
.L_x_0:
[----:B------:R-:W2:Y:S02]  /*01a0*/  LDCU.64 UR4, c[0x0][0x8b0] ;  /* 0x00011600ff0477ac */ /* 0x000ea40008000a00 */
[----:B--2---:R-:W-:-:S04]  /*01b0*/  UISETP.NE.U32.AND UP0, UPT, UR4, URZ, UPT ;  /* 0x000000ff0400728c */ /* 0x004fc8000bf05070 */
[----:B------:R-:W-:-:S09]  /*01c0*/  UISETP.NE.AND.EX UP0, UPT, UR5, URZ, UPT, UP0 ;  /* 0x000000ff0500728c */ /* 0x000fd2000bf05300 */
[----:B------:R-:W-:Y:S05]  /*01d0*/  BRA.U UP0, `(.L_x_2) ;  /* 0x0000000100287547 */ /* 0x000fea000b800000 */
[----:B------:R-:W2:Y:S02]  /*01e0*/  LDCU.64 UR4, c[0x0][0x8a8] ;  /* 0x00011500ff0477ac */ /* 0x000ea40008000a00 */
[----:B--2---:R-:W-:-:S04]  /*01f0*/  UISETP.NE.U32.AND UP0, UPT, UR4, URZ, UPT ;  /* 0x000000ff0400728c */ /* 0x004fc8000bf05070 */
[----:B------:R-:W-:-:S09]  /*0200*/  UISETP.NE.AND.EX UP0, UPT, UR5, URZ, UPT, UP0 ;  /* 0x000000ff0500728c */ /* 0x000fd2000bf05300 */
[----:B------:R-:W-:Y:S05]  /*0210*/  BRA.U !UP0, `(.L_x_3) ;  /* 0x0000000108107547 */ /* 0x000fea000b800000 */
[----:B------:R-:W2:Y:S01]  /*0220*/  LDC.64 R38, c[0x0][0x8a8] ;  /* 0x00022a00ff267b82 */ /* 0x000ea20000000a00 */
[----:B------:R-:W2:Y:S02]  /*0230*/  LDCU.64 UR4, c[0x0][0x358] ;  /* 0x00006b00ff0477ac */ /* 0x000ea40008000a00 */
[----:B--2---:R2:W5:Y:S01]  /*0240*/  LDG.E R38, desc[UR4][R38.64] ;  /* 0x0000000426267981 */ /* 0x004562000c1e1900 */
[----:B------:R-:W-:Y:S05]  /*0250*/  BRA `(.L_x_2) ;  /* 0x0000000000087947 */ /* 0x000fea0003800000 */
.L_x_3:
[----:B------:R-:W2:Y:S02]  /*0260*/  LDCU UR4, c[0x0][0x8a0] ;  /* 0x00011400ff0477ac */ /* 0x000ea40008000800 */
[----:B--2---:R-:W-:Y:S02]  /*0270*/  MOV R38, UR4 ;  /* 0x0000000400267c02 */ /* 0x004fe40008000f00 */
.L_x_2:
[----:B------:R-:W-:Y:S01]  /*0280*/  IMAD.U32 R0, RZ, RZ, UR18 ;  /* 0x00000012ff007e24 */ /* 0x000fe2000f8e00ff */
[----:B------:R-:W-:Y:S04]  /*0290*/  BSSY.RECONVERGENT B0, `(.L_x_4) ;  /* 0x000000c000007945 */ /* 0x000fe80003800200 */
[C---:B------:R-:W-:Y:S02]  /*02a0*/  ISETP.NE.OR P2, PT, R0.reuse, 0x1, !P1 ;  /* 0x000000010000780c */ /* 0x040fe40004f45670 */
[----:B------:R-:W-:-:S11]  /*02b0*/  ISETP.NE.OR P0, PT, R0, 0x3, !P1 ;  /* 0x000000030000780c */ /* 0x000fd60004f05670 */
[----:B------:R-:W-:Y:S05]  /*02c0*/  @P2 BRA `(.L_x_5) ;  /* 0x0000000000202947 */ /* 0x000fea0003800000 */
[----:B------:R-:W3:Y:S02]  /*02d0*/  LDCU.64 UR4, c[0x0][0x348] ;  /* 0x00006900ff0477ac */ /* 0x000ee40008000a00 */
[----:B---3--:R-:W-:Y:S02]  /*02e0*/  UIADD3 UR6, UP1, UPT, UR4, 0x80, URZ ;  /* 0x0000008004067890 */ /* 0x008fe4000ff3e0ff */
[----:B------:R-:W-:Y:S02]  /*02f0*/  UIADD3 UR4, UP0, UPT, UR4, 0x180, URZ ;  /* 0x0000018004047890 */ /* 0x000fe4000ff1e0ff */
[----:B------:R-:W-:Y:S02]  /*0300*/  UIADD3.X UR7, UPT, UPT, URZ, UR5, URZ, UP1, !UPT ;  /* 0x00000005ff077290 */ /* 0x000fe40008ffe4ff */
[----:B------:R-:W-:-:S07]  /*0310*/  UIADD3.X UR5, UPT, UPT, URZ, UR5, URZ, UP0, !UPT ;  /* 0x00000005ff057290 */ /* 0x000fce00087fe4ff */
[----:B------:R3:W-:Y:S02]  /*0320*/  UTMACCTL.PF [UR6] ;  /* 0x00000000060079b9 */ /* 0x0007e40008040000 */
[----:B------:R3:W-:Y:S02]  /*0330*/  UTMACCTL.PF [UR4] ;  /* 0x00000000040079b9 */ /* 0x0007e40008040000 */
[----:B---3--:R-:W-:Y:S01]  /*0340*/  NOP ;  /* 0x0000000000007918 */ /* 0x008fe20000000000 */
.L_x_5:
[----:B------:R-:W-:Y:S05]  /*0350*/  BSYNC.RECONVERGENT B0 ;  /* 0x0000000000007941 */ /* 0x000fea0003800200 */
.L_x_4:
[----:B------:R-:W-:Y:S04]  /*0360*/  BSSY.RECONVERGENT B0, `(.L_x_6) ;  /* 0x000000a000007945 */ /* 0x000fe80003800200 */
        /* <DEDUP_REMOVED lines=9> */
.L_x_7:
[----:B------:R-:W-:Y:S05]  /*0400*/  BSYNC.RECONVERGENT B0 ;  /* 0x0000000000007941 */ /* 0x000fea0003800200 */
.L_x_6:
[----:B------:R-:W3:Y:S01]  /*0410*/  LDCU.64 UR4, c[0x0][0x888] ;  /* 0x00011100ff0477ac */ /* 0x000ee20008000a00 */
[----:B------:R-:W-:Y:S02]  /*0420*/  UISETP.EQ.U32.AND UP1, UPT, UR8, URZ, UPT ;  /* 0x000000ff0800728c */ /* 0x000fe4000bf22070 */
[----:B------:R-:W-:Y:S02]  /*0430*/  UPLOP3.LUT UP3, UPT, UPT, UPT, UPT, 0x80, 0x8 ;  /* 0x000000000008789c */ /* 0x000fe40003f6f070 */
[----:B---3--:R-:W-:-:S04]  /*0440*/  UISETP.NE.U32.AND UP0, UPT, UR4, URZ, UPT ;  /* 0x000000ff0400728c */ /* 0x008fc8000bf05070 */
[----:B------:R-:W-:-:S04]  /*0450*/  UISETP.NE.AND.EX UP0, UPT, UR5, URZ, UPT, UP0 ;  /* 0x000000ff0500728c */ /* 0x000fc8000bf05300 */
[----:B------:R-:W-:-:S04]  /*0460*/  UISETP.EQ.OR.EX UP2, UPT, UR9, URZ, !UP0, UP1 ;  /* 0x000000ff0900728c */ /* 0x000fc8000c742710 */
[----:B------:R-:W-:-:S05]  /*0470*/  UP2UR UR61, UPR, URZ, 0x4 ;  /* 0x00000004ff3d7883 */ /* 0x000fca0008000000 */
[----:B------:R-:W-:Y:S07]  /*0480*/  BRA.U !UP2, `(.L_x_8) ;  /* 0x000000010a207547 */ /* 0x000fee000b800000 */
[----:B-----5:R-:W-:Y:S01]  /*0490*/  R2UR UR5, R40 ;  /* 0x00000000280572ca */ /* 0x020fe200000e0000 */
[----:B------:R-:W-:Y:S02]  /*04a0*/  UISETP.NE.U32.AND UP1, UPT, UR8, URZ, UPT ;  /* 0x000000ff0800728c */ /* 0x000fe4000bf25070 */
[----:B------:R-:W-:Y:S02]  /*04b0*/  USEL UR4, URZ, 0xffffffff, UP0 ;  /* 0xffffffffff047887 */ /* 0x000fe40008000000 */
[----:B------:R-:W-:-:S08]  /*04c0*/  UISETP.NE.AND.EX UP1, UPT, UR9, URZ, UPT, UP1 ;  /* 0x000000ff0900728c */ /* 0x000fd0000bf25310 */
[----:B------:R-:W-:-:S04]  /*04d0*/  UISETP.NE.AND UP0, UPT, UR5, URZ, UPT ;  /* 0x000000ff0500728c */ /* 0x000fc8000bf05270 */
[----:B------:R-:W-:-:S04]  /*04e0*/  @!UP1 USEL UR4, URZ, 0xffffffff, UP0 ;  /* 0xffffffffff049887 */ /* 0x000fc80008000000 */
[----:B------:R-:W-:-:S04]  /*04f0*/  ULOP3.LUT UR4, UR4, 0x1, URZ, 0xc0, !UPT ;  /* 0x0000000104047892 */ /* 0x000fc8000f8ec0ff */
[----:B------:R-:W-:-:S11]  /*0500*/  UISETP.NE.U32.AND UP3, UPT, UR4, 0x1, UPT ;  /* 0x000000010400788c */ /* 0x000fd6000bf65070 */
.L_x_8:
[----:B------:R-:W3:Y:S01]  /*0510*/  SHFL.IDX PT, R0, R82, RZ, 0x1f ;  /* 0x00001fff52007589 */ /* 0x000ee200000e0000 */
[----:B------:R-:W-:-:S04]  /*0520*/  UISETP.NE.AND UP0, UPT, UR18, 0x2, UPT ;  /* 0x000000021200788c */ /* 0x000fc8000bf05270 */
[----:B------:R-:W-:Y:S02]  /*0530*/  UISETP.EQ.AND UP1, UPT, UR33, URZ, !UP0 ;  /* 0x000000ff2100728c */ /* 0x000fe4000c722270 */
[----:B------:R-:W-:-:S04]  /*0540*/  USEL UR34, URZ, 0x1, UP0 ;  /* 0x00000001ff227887 */ /* 0x000fc80008000000 */
[----:B------:R-:W-:Y:S02]  /*0550*/  PLOP3.LUT P3, PT, P1, PT, UP1, 0x80, 0x8 ;  /* 0x000000000008781c */ /* 0x000fe40000f6f018 */
[----:B---3--:R-:W-:-:S13]  /*0560*/  ISETP.NE.AND P0, PT, R0, RZ, PT ;  /* 0x000000ff0000720c */ /* 0x008fda0003f05270 */
[----:B------:R-:W-:Y:S05]  /*0570*/  @P0 BRA `(.L_x_9) ;  /* 0x00000000004c0947 */ /* 0x000fea0003800000 */
[----:B------:R-:W-:Y:S01]  /*0580*/  UMOV UR4, 0x400 ;  /* 0x0000040000047882 */ /* 0x000fe20000000000 */
[----:B------:R-:W-:Y:S01]  /*0590*/  UMOV UR8, 0x1 ;  /* 0x0000000100087882 */ /* 0x000fe20000000000 */
[----:B------:R-:W-:Y:S01]  /*05a0*/  UMOV UR6, 0x2 ;  /* 0x0000000200067882 */ /* 0x000fe20000000000 */
[----:B------:R-:W-:Y:S02]  /*05b0*/  ULEA UR4, UR55, UR4, 0x18 ;  /* 0x0000000437047291 */ /* 0x000fe4000f8ec0ff */
[----:B------:R-:W-:-:S04]  /*05c0*/  UIADD3 UR8, UPT, UPT, -UR8, 0x100000, URZ ;  /* 0x0010000008087890 */ /* 0x000fc8000fffe1ff */
[----:B------:R-:W-:Y:S02]  /*05d0*/  USHF.L.U32 UR9, UR8, 0xb, URZ ;  /* 0x0000000b08097899 */ /* 0x000fe400080006ff */
[----:B------:R-:W-:Y:S02]  /*05e0*/  USHF.L.U32 UR8, UR8, 0x1, URZ ;  /* 0x0000000108087899 */ /* 0x000fe400080006ff */
[----:B------:R-:W-:-:S04]  /*05f0*/  UIADD3 UR6, UPT, UPT, -UR6, 0x100000, URZ ;  /* 0x0010000006067890 */ /* 0x000fc8000fffe1ff */
[----:B------:R-:W-:Y:S02]  /*0600*/  USHF.L.U32 UR7, UR6, 0xb, URZ ;  /* 0x0000000b06077899 */ /* 0x000fe400080006ff */
[----:B------:R-:W-:Y:S01]  /*0610*/  USHF.L.U32 UR6, UR6, 0x1, URZ ;  /* 0x0000000106067899 */ /* 0x000fe200080006ff */
[----:B------:R-:W-:Y:S01]  /*0620*/  ELECT P0, URZ, PT ;  /* 0x0000000000ff782f */ /* 0x000fe20003800000 */
[----:B------:R-:W3:Y:S02]  /*0630*/  FENCE.VIEW.ASYNC.S ;  /* 0x00000000000073c6 */ /* 0x000ee40000000000 */
[----:B---3--:R3:W4:Y:S08]  /*0640*/  SYNCS.EXCH.64 URZ, [UR4], UR8 ;  /* 0x0000000804ff75b2 */ /* 0x0087300008000100 */
[----:B------:R3:W1:Y:S01]  /*0650*/  SYNCS.EXCH.64 URZ, [UR4+0x18], UR6 ;  /* 0x0000180604ff75b2 */ /* 0x0006620008000100 */
[----:B------:R3:W1:Y:S01]  /*0660*/  SYNCS.EXCH.64 URZ, [UR4+0x8], UR8 ;  /* 0x0000080804ff75b2 */ /* 0x0006620008000100 */
[----:B------:R3:W1:Y:S01]  /*0670*/  SYNCS.EXCH.64 URZ, [UR4+0x20], UR6 ;  /* 0x0000200604ff75b2 */ /* 0x0006620008000100 */
[----:B------:R3:W1:Y:S01]  /*0680*/  SYNCS.EXCH.64 URZ, [UR4+0x10], UR8 ;  /* 0x0000100804ff75b2 */ /* 0x0006620008000100 */
[----:B------:R3:W1:Y:S01]  /*0690*/  SYNCS.EXCH.64 URZ, [UR4+0x28], UR6 ;  /* 0x0000280604ff75b2 */ /* 0x0006620008000100 */
[----:B------:R-:W-:Y:S01]  /*06a0*/  NOP ;  /* 0x0000000000007918 */ /* 0x000fe20000000000 */
.L_x_9:
[----:B------:R-:W2:Y:S01]  /*06b0*/  SHFL.IDX PT, R0, R82, RZ, 0x1f ;  /* 0x00001fff52007589 */ /* 0x000ea200000e0000 */
[----:B------:R-:W-:Y:S01]  /*06c0*/  NOP ;  /* 0x0000000000007918 */ /* 0x000fe20000000000 */
[----:B--2---:R-:W-:-:S13]  /*06d0*/  ISETP.NE.AND P0, PT, R0, 0x1, PT ;  /* 0x000000010000780c */ /* 0x004fda0003f05270 */
[----:B------:R-:W-:Y:S05]  /*06e0*/  @P0 BRA `(.L_x_10) ;  /* 0x00000000003c0947 */ /* 0x000fea0003800000 */
[----:B---3--:R-:W-:Y:S01]  /*06f0*/  UMOV UR4, 0x400 ;  /* 0x0000040000047882 */ /* 0x008fe20000000000 */
        /* <DEDUP_REMOVED lines=10> */
[----:B------:R-:W2:Y:S02]  /*07a0*/  FENCE.VIEW.ASYNC.S ;  /* 0x00000000000073c6 */ /* 0x000ea40000000000 */
[----:B--2---:R2:W3:Y:S08]  /*07b0*/  SYNCS.EXCH.64 URZ, [UR4+0x30], UR8 ;  /* 0x0000300804ff75b2 */ /* 0x0044f00008000100 */
[----:B------:R2:W1:Y:S01]  /*07c0*/  SYNCS.EXCH.64 URZ, [UR4+0x38], UR6 ;  /* 0x0000380604ff75b2 */ /* 0x0004620008000100 */
[----:B------:R-:W-:Y:S01]  /*07d0*/  NOP ;  /* 0x0000000000007918 */ /* 0x000fe20000000000 */
.L_x_10:
[----:B------:R-:W4:Y:S01]  /*07e0*/  SHFL.IDX PT, R0, R82, RZ, 0x1f ;  /* 0x00001fff52007589 */ /* 0x000f2200000e0000 */
[----:B------:R-:W-:Y:S01]  /*07f0*/  NOP ;  /* 0x0000000000007918 */ /* 0x000fe20000000000 */
[----:B----4-:R-:W-:-:S13]  /*0800*/  ISETP.NE.AND P0, PT, R0, 0x3, PT ;  /* 0x000000030000780c */ /* 0x010fda0003f05270 */
[----:B------:R-:W-:Y:S05]  /*0810*/  @P0 BRA `(.L_x_11) ;  /* 0x00000000002c0947 */ /* 0x000fea0003800000 */
[----:B--23--:R-:W-:Y:S01]  /*0820*/  UMOV UR6, 0x400 ;  /* 0x0000040000067882 */ /* 0x00cfe20000000000 */
[----:B------:R-:W-:Y:S01]  /*0830*/  UMOV UR4, 0x20 ;  /* 0x0000002000047882 */ /* 0x000fe20000000000 */
[----:B------:R-:W-:Y:S02]  /*0840*/  ULEA UR6, UR55, UR6, 0x18 ;  /* 0x0000000637067291 */ /* 0x000fe4000f8ec0ff */
[----:B------:R-:W-:-:S04]  /*0850*/  UIADD3 UR4, UPT, UPT, -UR4, 0x100000, URZ ;  /* 0x0010000004047890 */ /* 0x000fc8000fffe1ff */
[----:B------:R-:W-:Y:S02]  /*0860*/  USHF.L.U32 UR5, UR4, 0xb, URZ ;  /* 0x0000000b04057899 */ /* 0x000fe400080006ff */
[----:B------:R-:W-:Y:S01]  /*0870*/  USHF.L.U32 UR4, UR4, 0x1, URZ ;  /* 0x0000000104047899 */ /* 0x000fe200080006ff */
[----:B------:R-:W-:Y:S01]  /*0880*/  ELECT P0, URZ, PT ;  /* 0x0000000000ff782f */ /* 0x000fe20003800000 */
[----:B------:R-:W2:Y:S10]  /*0890*/  FENCE.VIEW.ASYNC.S ;  /* 0x00000000000073c6 */ /* 0x000eb40000000000 */
[----:B--2---:R4:W2:Y:S01]  /*08a0*/  SYNCS.EXCH.64 URZ, [UR6+0x40], UR4 ;  /* 0x0000400406ff75b2 */ /* 0x0048a20008000100 */
[----:B------:R4:W3:Y:S02]  /*08b0*/  SYNCS.EXCH.64 URZ, [UR6+0x48], UR4 ;  /* 0x0000480406ff75b2 */ /* 0x0008e40008000100 */
[----:B----4-:R-:W-:Y:S01]  /*08c0*/  NOP ;  /* 0x0000000000007918 */ /* 0x010fe20000000000 */
.L_x_11:
[----:B------:R-:W4:Y:S01]  /*08d0*/  SHFL.IDX PT, R0, R82, RZ, 0x1f ;  /* 0x00001fff52007589 */ /* 0x000f2200000e0000 */
[----:B------:R-:W-:Y:S01]  /*08e0*/  NOP ;  /* 0x0000000000007918 */ /* 0x000fe20000000000 */
[----:B----4-:R-:W-:-:S13]  /*08f0*/  ISETP.NE.AND P0, PT, R0, 0x4, PT ;  /* 0x000000040000780c */ /* 0x010fda0003f05270 */
[----:B------:R-:W-:Y:S05]  /*0900*/  @P0 BRA `(.L_x_12) ;  /* 0x0000000000480947 */ /* 0x000fea0003800000 */
[----:B--23--:R-:W-:Y:S01]  /*0910*/  UMOV UR4, 0x3a0 ;  /* 0x000003a000047882 */ /* 0x00cfe20000000000 */
[----:B------:R-:W-:Y:S01]  /*0920*/  UMOV UR6, 0x400 ;  /* 0x0000040000067882 */ /* 0x000fe20000000000 */
[----:B------:R-:W-:Y:S01]  /*0930*/  USEL UR4, UR4, 0x320, UP3 ;  /* 0x0000032004047887 */ /* 0x000fe20009800000 */
        /* <DEDUP_REMOVED lines=10> */
[----:B--2---:R4:W2:Y:S08]  /*09e0*/  SYNCS.EXCH.64 URZ, [UR6+0x50], UR8 ;  /* 0x0000500806ff75b2 */ /* 0x0048b00008000100 */
[----:B------:R4:W3:Y:S01]  /*09f0*/  SYNCS.EXCH.64 URZ, [UR6+0x60], UR4 ;  /* 0x0000600406ff75b2 */ /* 0x0008e20008000100 */
[----:B------:R4:W1:Y:S01]  /*0a00*/  SYNCS.EXCH.64 URZ, [UR6+0x58], UR8 ;  /* 0x0000580806ff75b2 */ /* 0x0008620008000100 */
[----:B------:R4:W1:Y:S02]  /*0a10*/  SYNCS.EXCH.64 URZ, [UR6+0x68], UR4 ;  /* 0x0000680406ff75b2 */ /* 0x0008640008000100 */
[----:B----4-:R-:W-:Y:S01]  /*0a20*/  NOP ;  /* 0x0000000000007918 */ /* 0x010fe20000000000 */
.L_x_12:
[----:B------:R-:W4:Y:S01]  /*0a30*/  SHFL.IDX PT, R0, R82, RZ, 0x1f ;  /* 0x00001fff52007589 */ /* 0x000f2200000e0000 */
[----:B------:R-:W-:Y:S01]  /*0a40*/  NOP ;  /* 0x0000000000007918 */ /* 0x000fe20000000000 */
[----:B----4-:R-:W-:-:S13]  /*0a50*/  ISETP.NE.AND P0, PT, R0, 0x5, PT ;  /* 0x000000050000780c */ /* 0x010fda0003f05270 */
[----:B------:R-:W-:Y:S05]  /*0a60*/  @P0 BRA `(.L_x_13) ;  /* 0x0000000000540947 */ /* 0x000fea0003800000 */
[----:B--23--:R-:W-:Y:S01]  /*0a70*/  UMOV UR4, 0x400 ;  /* 0x0000040000047882 */ /* 0x00cfe20000000000 */
        /* <DEDUP_REMOVED lines=14> */
[----:B------:R4:W1:Y:S01]  /*0b60*/  SYNCS.EXCH.64 URZ, [UR4+0x98], UR8 ;  /* 0x0000980804ff75b2 */ /* 0x0008620008000100 */
[----:B------:R4:W1:Y:S01]  /*0b70*/  SYNCS.EXCH.64 URZ, [UR4+0x80], UR6 ;  /* 0x0000800604ff75b2 */ /* 0x0008620008000100 */
[----:B------:R4:W1:Y:S01]  /*0b80*/  SYNCS.EXCH.64 URZ, [UR4+0xa0], UR8 ;  /* 0x0000a00804ff75b2 */ /* 0x0008620008000100 */
[----:B------:R4:W1:Y:S01]  /*0b90*/  SYNCS.EXCH.64 URZ, [UR4+0x88], UR6 ;  /* 0x0000880604ff75b2 */ /* 0x0008620008000100 */
[----:B------:R4:W1:Y:S02]  /*0ba0*/  SYNCS.EXCH.64 URZ, [UR4+0xa8], UR8 ;  /* 0x0000a80804ff75b2 */ /* 0x0008640008000100 */
[----:B----4-:R-:W-:Y:S01]  /*0bb0*/  NOP ;  /* 0x0000000000007918 */ /* 0x010fe20000000000 */
.L_x_13:
[----:B------:R-:W4:Y:S01]  /*0bc0*/  SHFL.IDX PT, R0, R82, RZ, 0x1f ;  /* 0x00001fff52007589 */ /* 0x000f2200000e0000 */
[----:B------:R-:W-:Y:S01]  /*0bd0*/  ISETP.NE.OR P1, PT, RZ, UR18, !P1 ;  /* 0x00000012ff007c0c */ /* 0x000fe2000cf25670 */
        /* <DEDUP_REMOVED lines=12> */
[----:B------:R4:W3:Y:S01]  /*0ca0*/  SYNCS.EXCH.64 URZ, [UR4+0xc0], UR6 ;  /* 0x0000c00604ff75b2 */ /* 0x0008e20008000100 */
[----:B------:R4:W1:Y:S01]  /*0cb0*/  SYNCS.EXCH.64 URZ, [UR4+0xb8], UR6 ;  /* 0x0000b80604ff75b2 */ /* 0x0008620008000100 */
[----:B------:R4:W1:Y:S02]  /*0cc0*/  SYNCS.EXCH.64 URZ, [UR4+0xc8], UR6 ;  /* 0x0000c80604ff75b2 */ /* 0x0008640008000100 */
[----:B----4-:R-:W-:Y:S01]  /*0cd0*/  NOP ;  /* 0x0000000000007918 */ /* 0x010fe20000000000 */
.L_x_14:
[----:B------:R-:W-:Y:S01]  /*0ce0*/  VOTEU.ALL UP0, P1 ;  /* 0x0000000000ff7886 */ /* 0x000fe20000800000 */
[----:B--23--:R-:W-:Y:S01]  /*0cf0*/  UMOV UR4, 0x20 ;  /* 0x0000002000047882 */ /* 0x00cfe20000000000 */
[----:B------:R-:W2:Y:S01]  /*0d00*/  LDCU UR7, c[0x0][0x36c] ;  /* 0x00006d80ff0777ac */ /* 0x000ea20008000800 */
[----:B------:R-:W-:Y:S01]  /*0d10*/  NOP ;  /* 0x0000000000007918 */ /* 0x000fe20000000000 */
[----:B------:R-:W-:Y:S01]  /*0d20*/  LOP3.LUT R0, R78, 0x1f, RZ, 0xc0, !PT ;  /* 0x0000001f4e007812 */ /* 0x000fe200078ec0ff */
[----:B------:R-:W-:Y:S01]  /*0d30*/  @!UP0 UMOV UR6, 0x400 ;  /* 0x0000040000068882 */ /* 0x000fe20000000000 */
[----:B------:R-:W-:-:S04]  /*0d40*/  @!UP0 UIADD3 UR4, UPT, UPT, -UR4, 0x100000, URZ ;  /* 0x0010000004048890 */ /* 0x000fc8000fffe1ff */
[----:B------:R-:W-:Y:S02]  /*0d50*/  @!UP0 USHF.L.U32 UR5, UR4, 0xb, URZ ;  /* 0x0000000b04058899 */ /* 0x000fe400080006ff */
[----:B------:R-:W-:Y:S02]  /*0d60*/  @!UP0 USHF.L.U32 UR4, UR4, 0x1, URZ ;  /* 0x0000000104048899 */ /* 0x000fe400080006ff */
[----:B------:R-:W-:Y:S01]  /*0d70*/  @!UP0 ULEA UR6, UR55, UR6, 0x18 ;  /* 0x0000000637068291 */ /* 0x000fe2000f8ec0ff */
[----:B------:R-:W-:Y:S01]  /*0d80*/  VOTEU.ALL UP0, P1 ;  /* 0x0000000000ff7886 */ /* 0x000fe20000800000 */
[----:B------:R-:W-:Y:S02]  /*0d90*/  UISETP.NE.AND UP4, UPT, UR18, URZ, UPT ;  /* 0x000000ff1200728c */ /* 0x000fe4000bf85270 */
[----:B--2---:R-:W-:Y:S01]  /*0da0*/  UISETP.EQ.U32.AND UP5, UPT, UR7, 0x1, UPT ;  /* 0x000000010700788c */ /* 0x004fe2000bfa2070 */
[----:B------:R-:W2:Y:S07]  /*0db0*/  FENCE.VIEW.ASYNC.S ;  /* 0x00000000000073c6 */ /* 0x000eae0000000000 */
[----:B--2---:R2:W3:Y:S01]  /*0dc0*/  @!UP0 SYNCS.EXCH.64 URZ, [UR6+0xd0], UR4 ;  /* 0x0000d00406ff85b2 */ /* 0x0044e20008000100 */
[----:B------:R-:W-:Y:S05]  /*0dd0*/  BRA.U !UP5, `(.L_x_15) ;  /* 0x000000010d087547 */ /* 0x000fea000b800000 */
[----:B-1-3--:R-:W-:Y:S01]  /*0de0*/  UCGABAR_ARV ;  /* 0x00000000000079c7 */ /* 0x00afe20008000000 */
[----:B------:R-:W-:Y:S05]  /*0df0*/  BRA `(.L_x_16) ;  /* 0x0000000000047947 */ /* 0x000fea0003800000 */
.L_x_15:
[----:B-1-3--:R-:W-:Y:S01]  /*0e00*/  NOP ;  /* 0x0000000000007918 */ /* 0x00afe20000000000 */
.L_x_16:
[----:B------:R-:W1:Y:S01]  /*0e10*/  S2UR UR28, SR_CTAID.X ;  /* 0x00000000001c79c3 */ /* 0x000e620000002500 */
[----:B------:R-:W-:-:S05]  /*0e20*/  CS2R.32 R3, SR_CgaSize ;  /* 0x0000000000037805 */ /* 0x000fca0000008a00 */
[----:B------:R-:W-:-:S05]  /*0e30*/  IMAD R3, R3, -0xa0, RZ ;  /* 0xffffff6003037824 */ /* 0x000fca00078e02ff */
[----:B--2---:R-:W-:-:S14]  /*0e40*/  R2UR UR5, R3 ;  /* 0x00000000030572ca */ /* 0x004fdc00000e0000 */
[----:B------:R-:W2:Y:S01]  /*0e50*/  LDCU UR5, c[0x0][UR5+0x2b0] ;  /* 0x00005600050577ac */ /* 0x000ea20008000800 */
[----:B------:R-:W-:-:S05]  /*0e60*/  CS2R.32 R3, SR_CgaSize ;  /* 0x0000000000037805 */ /* 0x000fca0000008a00 */
[----:B------:R-:W-:-:S05]  /*0e70*/  IMAD R3, R3, -0xa0, RZ ;  /* 0xffffff6003037824 */ /* 0x000fca00078e02ff */
[----:B------:R-:W-:-:S14]  /*0e80*/  R2UR UR4, R3 ;  /* 0x00000000030472ca */ /* 0x000fdc00000e0000 */
[----:B------:R-:W3:Y:S01]  /*0e90*/  LDCU UR4, c[0x0][UR4+0x2b4] ;  /* 0x00005680040477ac */ /* 0x000ee20008000800 */
[----:B------:R-:W4:Y:S01]  /*0ea0*/  S2UR UR7, SR_CTAID.Y ;  /* 0x00000000000779c3 */ /* 0x000f220000002600 */
[----:B------:R-:W3:Y:S01]  /*0eb0*/  LDCU UR19, c[0x0][0xb24] ;  /* 0x00016480ff1377ac */ /* 0x000ee20008000800 */
[----:B------:R-:W-:-:S05]  /*0ec0*/  CS2R.32 R3, SR_CgaSize ;  /* 0x0000000000037805 */ /* 0x000fca0000008a00 */
[----:B------:R-:W-:-:S05]  /*0ed0*/  IMAD R3, R3, -0xa0, RZ ;  /* 0xffffff6003037824 */ /* 0x000fca00078e02ff */
[----:B------:R-:W-:-:S14]  /*0ee0*/  R2UR UR60, R3 ;  /* 0x00000000033c72ca */ /* 0x000fdc00000e0000 */
[----:B------:R-:W3:Y:S01]  /*0ef0*/  LDCU UR60, c[0x0][UR60+0x2a0] ;  /* 0x000054003c3c77ac */ /* 0x000ee20008000800 */
[----:B------:R-:W1:Y:S01]  /*0f00*/  S2UR UR36, SR_CTAID.Z ;  /* 0x00000000002479c3 */ /* 0x000e620000002700 */
[----:B------:R-:W-:-:S05]  /*0f10*/  CS2R.32 R3, SR_CgaSize ;  /* 0x0000000000037805 */ /* 0x000fca0000008a00 */
[----:B------:R-:W-:-:S05]  /*0f20*/  IMAD R3, R3, -0xa0, RZ ;  /* 0xffffff6003037824 */ /* 0x000fca00078e02ff */
[----:B------:R-:W-:-:S14]  /*0f30*/  R2UR UR57, R3 ;  /* 0x00000000033972ca */ /* 0x000fdc00000e0000 */
[----:B------:R-:W3:Y:S01]  /*0f40*/  LDCU UR57, c[0x0][UR57+0x2a4] ;  /* 0x00005480393977ac */ /* 0x000ee20008000800 */
[----:B------:R-:W-:Y:S02]  /*0f50*/  UISETP.GT.U32.AND UP0, UPT, UR33, 0xffff, UPT ;  /* 0x0000ffff2100788c */ /* 0x000fe4000bf04070 */
[----:B------:R-:W-:Y:S01]  /*0f60*/  USHF.L.U32 UR24, UR55, 0xa, URZ ;  /* 0x0000000a37187899 */ /* 0x000fe200080006ff */
[----:B-1----:R-:W-:Y:S01]  /*0f70*/  I2FP.F32.U32 R3, UR28 ;  /* 0x0000001c00037c45 */ /* 0x002fe20008201000 */
[----:B------:R-:W-:Y:S01]  /*0f80*/  UMOV UR29, 0x5 ;  /* 0x00000005001d7882 */ /* 0x000fe20000000000 */
[----:B------:R-:W1:Y:S03]  /*0f90*/  LDCU UR40, c[0x0][0xb24] ;  /* 0x00016480ff2877ac */ /* 0x000e660008000800 */
[----:B--2---:R-:W-:Y:S01]  /*0fa0*/  FMUL R3, R3, UR5 ;  /* 0x0000000503037c20 */ /* 0x004fe20008400000 */
[----:B------:R-:W-:Y:S01]  /*0fb0*/  USEL UR5, UR33, 0xffff, !UP0 ;  /* 0x0000ffff21057887 */ /* 0x000fe2000c000000 */
[----:B----4-:R-:W-:Y:S01]  /*0fc0*/  I2FP.F32.U32 R2, UR7 ;  /* 0x0000000700027c45 */ /* 0x010fe20008201000 */
[----:B------:R-:W2:Y:S03]  /*0fd0*/  LDCU UR27, c[0x0][0xb30] ;  /* 0x00016600ff1b77ac */ /* 0x000ea60008000800 */
[----:B------:R-:W4:Y:S01]  /*0fe0*/  F2I.U32.TRUNC.NTZ R3, R3 ;  /* 0x0000000300037305 */ /* 0x000f22000020f000 */
[----:B---3--:R-:W-:Y:S01]  /*0ff0*/  FMUL R2, R2, UR4 ;  /* 0x0000000402027c20 */ /* 0x008fe20008400000 */
[----:B------:R-:W-:-:S02]  /*1000*/  ULOP3.LUT UR25, UR5, 0xffff, URZ, 0xc0, !UPT ;  /* 0x0000ffff05197892 */ /* 0x000fc4000f8ec0ff */
[----:B------:R-:W-:Y:S01]  /*1010*/  UISETP.GE.AND UP2, UPT, UR19, 0x1, UPT ;  /* 0x000000011300788c */ /* 0x000fe2000bf46270 */
[----:B------:R-:W-:-:S03]  /*1020*/  UMOV UR46, UR7 ;  /* 0x00000007002e7c82 */ /* 0x000fc60008000000 */
[----:B------:R-:W3:Y:S01]  /*1030*/  F2I.U32.TRUNC.NTZ R2, R2 ;  /* 0x0000000200027305 */ /* 0x000ee2000020f000 */
[----:B------:R-:W-:Y:S01]  /*1040*/  UMOV UR45, UR28 ;  /* 0x0000001c002d7c82 */ /* 0x000fe20008000000 */
[----:B----4-:R-:W-:Y:S02]  /*1050*/  R2UR UR4, R3 ;  /* 0x00000000030472ca */ /* 0x010fe400000e0000 */
[----:B------:R-:W-:Y:S02]  /*1060*/  PRMT R3, RZ, 0x7610, R3 ;  /* 0x00007610ff037816 */ /* 0x000fe40000000003 */
[----:B---3--:R-:W-:Y:S02]  /*1070*/  R2UR UR6, R2 ;  /* 0x00000000020672ca */ /* 0x008fe400000e0000 */
[----:B------:R-:W-:-:S07]  /*1080*/  PRMT R2, RZ, 0x7610, R2 ;  /* 0x00007610ff027816 */ /* 0x000fce0000000002 */
[----:B------:R-:W-:-:S04]  /*1090*/  UIADD3 UR5, UPT, UPT, -UR4, URZ, URZ ;  /* 0x000000ff04057290 */ /* 0x000fc8000fffe1ff */
[----:B------:R-:W-:Y:S02]  /*10a0*/  UIMAD UR60, UR60, UR5, UR28 ;  /* 0x000000053c3c72a4 */ /* 0x000fe4000f8e021c */
[----:B------:R-:W-:-:S04]  /*10b0*/  UIADD3 UR4, UPT, UPT, -UR6, URZ, URZ ;  /* 0x000000ff06047290 */ /* 0x000fc8000fffe1ff */
[----:B------:R-:W-:Y:S01]  /*10c0*/  UIMAD UR57, UR57, UR4, UR7 ;  /* 0x00000004393972a4 */ /* 0x000fe2000f8e0207 */
[----:B-12---:R-:W-:Y:S11]  /*10d0*/  BRA.U UP4, `(.L_x_17) ;  /* 0x00000001043c7547 */ /* 0x006ff6000b800000 */
[----:B------:R-:W-:Y:S02]  /*10e0*/  UISETP.GT.U32.AND UP0, UPT, UR60, 0x1, UPT ;  /* 0x000000013c00788c */ /* 0x000fe4000bf04070 */
[----:B------:R-:W-:Y:S02]  /*10f0*/  ULOP3.LUT UR4, UR60, 0xfffffffe, URZ, 0xc0, !UPT ;  /* 0xfffffffe3c047892 */ /* 0x000fe4000f8ec0ff */
[----:B------:R-:W-:Y:S02]  /*1100*/  UISETP.NE.AND UP1, UPT, UR57, URZ, UP0 ;  /* 0x000000ff3900728c */ /* 0x000fe40008725270 */
[----:B------:R-:W-:Y:S02]  /*1110*/  UISETP.NE.AND UP0, UPT, UR57, 0x1, UP0 ;  /* 0x000000013900788c */ /* 0x000fe40008705270 */
[----:B------:R-:W-:Y:S02]  /*1120*/  USEL UR7, URZ, 0x1, UP1 ;  /* 0x00000001ff077887 */ /* 0x000fe40008800000 */
[----:B------:R-:W-:-:S02]  /*1130*/  USEL UR6, URZ, 0x4, UP0 ;  /* 0x00000004ff067887 */ /* 0x000fc40008000000 */
[----:B------:R-:W-:Y:S02]  /*1140*/  USEL UR5, URZ, 0x2, UP1 ;  /* 0x00000002ff057887 */ /* 0x000fe40008800000 */
[----:B------:R-:W-:Y:S02]  /*1150*/  ULEA UR4, UR57, UR4, 0x1 ;  /* 0x0000000439047291 */ /* 0x000fe4000f8e08ff */
[----:B------:R-:W-:Y:S02]  /*1160*/  USEL UR8, URZ, 0x8, UP0 ;  /* 0x00000008ff087887 */ /* 0x000fe40008000000 */
[----:B------:R-:W-:-:S03]  /*1170*/  UIADD3 UR5, UPT, UPT, UR5, UR6, UR7 ;  /* 0x0000000605057290 */ /* 0x000fc6000fffe007 */
[----:B------:R-:W-:Y:S01]  /*1180*/  UMOV UR6, 0x3 ;  /* 0x0000000300067882 */ /* 0x000fe20000000000 */
[----:B------:R-:W-:Y:S02]  /*1190*/  UIADD3 UR5, UPT, UPT, UR5, UR8, URZ ;  /* 0x0000000805057290 */ /* 0x000fe4000fffe0ff */
[----:B------:R-:W-:-:S04]  /*11a0*/  USHF.L.U32 UR4, UR6, UR4, URZ ;  /* 0x0000000406047299 */ /* 0x000fc800080006ff */
[----:B------:R-:W-:Y:S02]  /*11b0*/  MOV R3, UR5 ;  /* 0x0000000500037c02 */ /* 0x000fe40008000f00 */
[----:B------:R-:W-:Y:S02]  /*11c0*/  MOV R2, UR4 ;  /* 0x0000000400027c02 */ /* 0x000fe40008000f00 */
.L_x_17:
[----:B------:R-:W-:Y:S05]  /*11d0*/  BRA.U !UP2, `(.L_x_18) ;  /* 0x000000010ad47547 */ /* 0x000fea000b800000 */
[----:B------:R-:W1:Y:S01]  /*11e0*/  LDCU.128 UR20, c[0x0][0xb10] ;  /* 0x00016200ff1477ac */ /* 0x000e620008000c00 */
[----:B------:R-:W2:Y:S01]  /*11f0*/  LDCU UR6, c[0x0][0x370] ;  /* 0x00006e00ff0677ac */ /* 0x000ea20008000800 */
[----:B------:R-:W3:Y:S01]  /*1200*/  LDCU UR5, c[0x0][0x374] ;  /* 0x00006e80ff0577ac */ /* 0x000ee20008000800 */
[----:B------:R-:W4:Y:S01]  /*1210*/  LDCU UR26, c[0x0][0xb0c] ;  /* 0x00016180ff1a77ac */ /* 0x000f220008000800 */
[----:B------:R-:W4:Y:S01]  /*1220*/  LDCU UR4, c[0x0][0xb20] ;  /* 0x00016400ff0477ac */ /* 0x000f220008000800 */
[----:B------:R-:W4:Y:S01]  /*1230*/  LDCU.64 UR8, c[0x0][0xb28] ;  /* 0x00016500ff0877ac */ /* 0x000f220008000a00 */
[----:B-1----:R-:W-:Y:S02]  /*1240*/  UISETP.NE.AND UP0, UPT, UR22, 0x1, UPT ;  /* 0x000000011600788c */ /* 0x002fe4000bf05270 */
[----:B---3--:R-:W-:Y:S02]  /*1250*/  UIMAD.WIDE.U32 UR10, UR5, UR23, URZ ;  /* 0x00000017050a72a5 */ /* 0x008fe4000f8e00ff */
[----:B--2---:R-:W-:-:S02]  /*1260*/  UIMAD.WIDE.U32 UR12, UR6, UR20, URZ ;  /* 0x00000014060c72a5 */ /* 0x004fc4000f8e00ff */
[----:B----4-:R-:W-:Y:S02]  /*1270*/  UISETP.NE.AND UP1, UPT, UR26, 0x1, UPT ;  /* 0x000000011a00788c */ /* 0x010fe4000bf25270 */
[----:B------:R-:W-:Y:S01]  /*1280*/  UISETP.NE.AND UP2, UPT, UR19, 0x1, UPT ;  /* 0x000000011300788c */ /* 0x000fe2000bf45270 */
[----:B------:R-:W-:Y:S02]  /*1290*/  UMOV UR10, UR11 ;  /* 0x0000000b000a7c82 */ /* 0x000fe40008000000 */
[----:B------:R-:W-:Y:S01]  /*12a0*/  UMOV UR12, UR13 ;  /* 0x0000000d000c7c82 */ /* 0x000fe20008000000 */
[----:B------:R-:W-:Y:S02]  /*12b0*/  @UP0 USHF.R.U32.HI UR5, URZ, UR4, UR10 ;  /* 0x00000004ff050299 */ /* 0x000fe4000801160a */
[----:B------:R-:W-:Y:S02]  /*12c0*/  UIMAD.WIDE.U32 UR16, UR46, UR23, URZ ;  /* 0x000000172e1072a5 */ /* 0x000fe4000f8e00ff */
[----:B------:R-:W-:-:S02]  /*12d0*/  UIMAD.WIDE.U32 UR10, UR5, UR8, URZ ;  /* 0x00000008050a72a5 */ /* 0x000fc4000f8e00ff */
[----:B------:R-:W-:Y:S02]  /*12e0*/  @UP1 USHF.R.U32.HI UR6, URZ, UR21, UR12 ;  /* 0x00000015ff061299 */ /* 0x000fe4000801160c */
[----:B------:R-:W-:Y:S02]  /*12f0*/  UIMAD.WIDE.U32 UR14, UR28, UR20, URZ ;  /* 0x000000141c0e72a5 */ /* 0x000fe4000f8e00ff */
[----:B------:R-:W-:Y:S01]  /*1300*/  UIMAD.WIDE.U32 UR12, UR6, UR8, URZ ;  /* 0x00000008060c72a5 */ /* 0x000fe2000f8e00ff */
[----:B------:R-:W-:Y:S01]  /*1310*/  UMOV UR16, UR17 ;  /* 0x0000001100107c82 */ /* 0x000fe20008000000 */
[----:B------:R-:W-:Y:S01]  /*1320*/  UMOV UR10, UR11 ;  /* 0x0000000b000a7c82 */ /* 0x000fe20008000000 */
[----:B------:R-:W-:Y:S02]  /*1330*/  USHF.R.U32.HI UR16, URZ, UR4, UR16 ;  /* 0x00000004ff107299 */ /* 0x000fe40008011610 */
[----:B------:R-:W-:Y:S02]  /*1340*/  @UP2 USHF.R.U32.HI UR5, URZ, UR9, UR10 ;  /* 0x00000009ff052299 */ /* 0x000fe4000801160a */
[----:B------:R-:W-:Y:S01]  /*1350*/  UMOV UR7, UR13 ;  /* 0x0000000d00077c82 */ /* 0x000fe20008000000 */
[----:B------:R-:W-:Y:S01]  /*1360*/  UMOV UR14, UR15 ;  /* 0x0000000f000e7c82 */ /* 0x000fe20008000000 */
[----:B------:R-:W-:-:S02]  /*1370*/  @UP2 USHF.R.U32.HI UR6, URZ, UR9, UR7 ;  /* 0x00000009ff062299 */ /* 0x000fc40008011607 */
[----:B------:R-:W-:Y:S02]  /*1380*/  USHF.R.U32.HI UR14, URZ, UR21, UR14 ;  /* 0x00000015ff0e7299 */ /* 0x000fe4000801160e */
[----:B------:R-:W-:Y:S02]  /*1390*/  USEL UR4, UR46, UR16, !UP0 ;  /* 0x000000102e047287 */ /* 0x000fe4000c000000 */
[----:B------:R-:W-:Y:S02]  /*13a0*/  UIMAD UR7, UR5, UR19, URZ ;  /* 0x00000013050772a4 */ /* 0x000fe4000f8e02ff */
[----:B------:R-:W-:Y:S02]  /*13b0*/  USEL UR5, UR28, UR14, !UP1 ;  /* 0x0000000e1c057287 */ /* 0x000fe4000c800000 */
[----:B------:R-:W-:Y:S02]  /*13c0*/  UIMAD UR12, UR6, UR19, URZ ;  /* 0x00000013060c72a4 */ /* 0x000fe4000f8e02ff */
[----:B------:R-:W-:-:S02]  /*13d0*/  UISETP.GE.AND UP0, UPT, UR4, UR7, UPT ;  /* 0x000000070400728c */ /* 0x000fc4000bf06270 */
[----:B------:R-:W-:Y:S02]  /*13e0*/  UIMAD.WIDE.U32 UR10, UR4, UR8, URZ ;  /* 0x00000008040a72a5 */ /* 0x000fe4000f8e00ff */
[----:B------:R-:W-:Y:S02]  /*13f0*/  UISETP.GE.OR UP0, UPT, UR5, UR12, UP0 ;  /* 0x0000000c0500728c */ /* 0x000fe40008706670 */
[----:B------:R-:W-:Y:S02]  /*1400*/  UIMAD.WIDE.U32 UR12, UR5, UR8, URZ ;  /* 0x00000008050c72a5 */ /* 0x000fe4000f8e00ff */
[----:B------:R-:W-:Y:S01]  /*1410*/  UIADD3 UR10, UPT, UPT, -UR4, URZ, URZ ;  /* 0x000000ff040a7290 */ /* 0x000fe2000fffe1ff */
[----:B------:R-:W-:Y:S01]  /*1420*/  UMOV UR8, UR11 ;  /* 0x0000000b00087c82 */ /* 0x000fe20008000000 */
[----:B------:R-:W-:Y:S02]  /*1430*/  UIADD3 UR45, UPT, UPT, -UR5, URZ, URZ ;  /* 0x000000ff052d7290 */ /* 0x000fe4000fffe1ff */
[----:B------:R-:W-:-:S03]  /*1440*/  USHF.R.U32.HI UR8, URZ, UR9, UR8 ;  /* 0x00000009ff087299 */ /* 0x000fc60008011608 */
[----:B------:R-:W-:Y:S01]  /*1450*/  @!UP0 UMOV UR7, UR13 ;  /* 0x0000000d00078c82 */ /* 0x000fe20008000000 */
[----:B------:R-:W-:Y:S02]  /*1460*/  UIMAD UR46, UR22, UR10, UR46 ;  /* 0x0000000a162e72a4 */ /* 0x000fe4000f8e022e */
[----:B------:R-:W-:Y:S02]  /*1470*/  USEL UR8, UR4, UR8, !UP2 ;  /* 0x0000000804087287 */ /* 0x000fe4000d000000 */
[----:B------:R-:W-:Y:S02]  /*1480*/  @!UP0 USHF.R.U32.HI UR7, URZ, UR9, UR7 ;  /* 0x00000009ff078299 */ /* 0x000fe40008011607 */
[----:B------:R-:W-:Y:S02]  /*1490*/  UIADD3 UR9, UPT, UPT, -UR8, URZ, URZ ;  /* 0x000000ff08097290 */ /* 0x000fe4000fffe1ff */
[----:B------:R-:W-:Y:S02]  /*14a0*/  @!UP0 USEL UR7, UR5, UR7, !UP2 ;  /* 0x0000000705078287 */ /* 0x000fe4000d000000 */
[----:B------:R-:W-:-:S02]  /*14b0*/  UIMAD UR9, UR19, UR9, UR4 ;  /* 0x00000009130972a4 */ /* 0x000fc4000f8e0204 */
[----:B------:R-:W-:Y:S02]  /*14c0*/  @!UP0 UIADD3 UR8, UPT, UPT, UR8, -UR7, URZ ;  /* 0x8000000708088290 */ /* 0x000fe4000fffe0ff */
[----:B------:R-:W-:Y:S02]  /*14d0*/  @!UP0 UIMAD UR6, UR9, UR6, UR7 ;  /* 0x00000006090682a4 */ /* 0x000fe4000f8e0207 */
[----:B------:R-:W-:Y:S02]  /*14e0*/  @!UP0 UIMAD UR4, UR8, UR19, UR5 ;  /* 0x00000013080482a4 */ /* 0x000fe4000f8e0205 */
[----:B------:R-:W-:Y:S02]  /*14f0*/  UIMAD UR45, UR26, UR45, UR28 ;  /* 0x0000002d1a2d72a4 */ /* 0x000fe4000f8e021c */
[----:B------:R-:W-:Y:S01]  /*1500*/  UIMAD UR46, UR4, UR22, UR46 ;  /* 0x00000016042e72a4 */ /* 0x000fe2000f8e022e */
[----:B------:R-:W-:Y:S02]  /*1510*/  @!UP0 UMOV UR5, UR6 ;  /* 0x0000000600058c82 */ /* 0x000fe40008000000 */
[----:B------:R-:W-:-:S12]  /*1520*/  UIMAD UR45, UR5, UR26, UR45 ;  /* 0x0000001a052d72a4 */ /* 0x000fd8000f8e022d */
.L_x_18:
[----:B------:R-:W-:Y:S02]  /*1530*/  UISETP.NE.AND UP1, UPT, UR27, 0x1, UPT ;  /* 0x000000011b00788c */ /* 0x000fe4000bf25270 */
[----:B------:R-:W-:Y:S02]  /*1540*/  UISETP.NE.AND UP0, UPT, UR18, 0x2, UPT ;  /* 0x000000021200788c */ /* 0x000fe4000bf05270 */
[----:B------:R-:W-:Y:S02]  /*1550*/  ULOP3.LUT UR24, UR24, 0x800, URZ, 0xc0, !UPT ;  /* 0x0000080018187892 */ /* 0x000fe4000f8ec0ff */
[----:B------:R-:W-:-:S03]  /*1560*/  USHF.L.U32 UR21, UR29, UR25, URZ ;  /* 0x000000191d157299 */ /* 0x000fc600080006ff */
[----:B------:R-:W-:Y:S09]  /*1570*/  BRA.U UP1, `(.L_x_19) ;  /* 0x0000000101447547 */ /* 0x000ff2000b800000 */
[----:B------:R-:W1:Y:S01]  /*1580*/  LDCU.128 UR8, c[0x0][0xb10] ;  /* 0x00016200ff0877ac */ /* 0x000e620008000c00 */
[----:B------:R-:W2:Y:S01]  /*1590*/  LDCU UR12, c[0x0][0xb0c] ;  /* 0x00016180ff0c77ac */ /* 0x000ea20008000800 */
[----:B------:R-:W3:Y:S01]  /*15a0*/  LDCU UR13, c[0x0][0xb20] ;  /* 0x00016400ff0d77ac */ /* 0x000ee20008000800 */
[----:B-1----:R-:W-:Y:S02]  /*15b0*/  UIMAD.WIDE.U32 UR6, UR45, UR8, URZ ;  /* 0x000000082d0672a5 */ /* 0x002fe4000f8e00ff */
[----:B------:R-:W-:Y:S02]  /*15c0*/  UIMAD.WIDE.U32 UR4, UR46, UR11, URZ ;  /* 0x0000000b2e0472a5 */ /* 0x000fe4000f8e00ff */
[----:B--2---:R-:W-:Y:S02]  /*15d0*/  UISETP.NE.AND UP2, UPT, UR12, 0x1, UPT ;  /* 0x000000010c00788c */ /* 0x004fe4000bf45270 */
[----:B------:R-:W-:Y:S01]  /*15e0*/  UISETP.NE.AND UP1, UPT, UR10, 0x1, UPT ;  /* 0x000000010a00788c */ /* 0x000fe2000bf25270 */
[----:B------:R-:W-:-:S02]  /*15f0*/  UMOV UR6, UR7 ;  /* 0x0000000700067c82 */ /* 0x000fc40008000000 */
[----:B------:R-:W-:Y:S01]  /*1600*/  UMOV UR4, UR5 ;  /* 0x0000000500047c82 */ /* 0x000fe20008000000 */
[----:B------:R-:W-:Y:S02]  /*1610*/  USHF.R.U32.HI UR6, URZ, UR9, UR6 ;  /* 0x00000009ff067299 */ /* 0x000fe40008011606 */
[----:B---3--:R-:W-:Y:S02]  /*1620*/  USHF.R.U32.HI UR4, URZ, UR13, UR4 ;  /* 0x0000000dff047299 */ /* 0x008fe40008011604 */
[----:B------:R-:W-:Y:S02]  /*1630*/  USEL UR5, UR45, UR6, !UP2 ;  /* 0x000000062d057287 */ /* 0x000fe4000d000000 */
[----:B------:R-:W-:-:S04]  /*1640*/  USEL UR4, UR46, UR4, !UP1 ;  /* 0x000000042e047287 */ /* 0x000fc8000c800000 */
[----:B------:R-:W-:Y:S02]  /*1650*/  UIADD3 UR6, UPT, UPT, -UR4, UR5, URZ ;  /* 0x0000000504067290 */ /* 0x000fe4000fffe1ff */
[----:B------:R-:W-:Y:S02]  /*1660*/  UIADD3 UR4, UPT, UPT, UR4, -UR5, URZ ;  /* 0x8000000504047290 */ /* 0x000fe4000fffe0ff */
[----:B------:R-:W-:Y:S02]  /*1670*/  UIMAD UR46, UR6, UR10, UR46 ;  /* 0x0000000a062e72a4 */ /* 0x000fe4000f8e022e */
[----:B------:R-:W-:-:S12]  /*1680*/  UIMAD UR45, UR4, UR12, UR45 ;  /* 0x0000000c042d72a4 */ /* 0x000fd8000f8e022d */
.L_x_19:
[----:B------:R-:W-:Y:S05]  /*1690*/  BRA.U !UP5, `(.L_x_20) ;  /* 0x000000010d0c7547 */ /* 0x000fea000b800000 */
[----:B------:R-:W-:Y:S01]  /*16a0*/  UCGABAR_WAIT ;  /* 0x0000000000007dc7 */ /* 0x000fe20008000000 */
[----:B------:R-:W-:Y:S01]  /*16b0*/  CCTL.IVALL ;  /* 0x00000000ff00798f */ /* 0x000fe20002000000 */
[----:B------:R-:W-:Y:S05]  /*16c0*/  BRA `(.L_x_21) ;  /* 0x0000000000047947 */ /* 0x000fea0003800000 */
.L_x_20:
[----:B------:R-:W-:Y:S06]  /*16d0*/  BAR.SYNC.DEFER_BLOCKING 0x0 ;  /* 0x0000000000007b1d */ /* 0x000fec0000010000 */
.L_x_21:
[----:B------:R-:W-:Y:S05]  /*16e0*/  BRA.U UP0, `(.L_x_22) ;  /* 0x0000001100c47547 */ /* 0x000fea000b800000 */
[----:B------:R-:W1:Y:S01]  /*16f0*/  LDCU UR6, c[0x0][0x38c] ;  /* 0x00007180ff0677ac */ /* 0x000e620008000800 */
[----:B------:R-:W-:Y:S01]  /*1700*/  PLOP3.LUT P1, PT, PT, PT, UP3, 0x80, 0x8 ;  /* 0x000000000008781c */ /* 0x000fe20003f2f038 */
[----:B------:R-:W-:Y:S01]  /*1710*/  IMAD.MOV.U32 R12, RZ, RZ, 0x1 ;  /* 0x00000001ff0c7424 */ /* 0x000fe200078e00ff */
[----:B------:R-:W-:Y:S01]  /*1720*/  ISETP.NE.AND P2, PT, R0, RZ, P3 ;  /* 0x000000ff0000720c */ /* 0x000fe20001f45270 */
[----:B------:R-:W-:Y:S01]  /*1730*/  USHF.L.U32 UR7, UR28, 0x6, URZ ;  /* 0x000000061c077899 */ /* 0x000fe200080006ff */
[----:B------:R-:W-:Y:S01]  /*1740*/  PLOP3.LUT P1, PT, P1, PT, PT, 0x8, 0x80 ;  /* 0x000000000080781c */ /* 0x000fe20000f2e170 */
[----:B------:R-:W-:Y:S01]  /*1750*/  USHF.L.U32 UR48, UR28, 0x5, URZ ;  /* 0x000000051c307899 */ /* 0x000fe200080006ff */
[----:B------:R-:W-:Y:S01]  /*1760*/  CS2R R10, SRZ ;  /* 0x00000000000a7805 */ /* 0x000fe2000001ff00 */
[----:B------:R-:W-:Y:S01]  /*1770*/  UISETP.NE.AND UP1, UPT, UR18, URZ, UPT ;  /* 0x000000ff1200728c */ /* 0x000fe2000bf25270 */
[----:B------:R-:W-:Y:S01]  /*1780*/  IMAD.MOV.U32 R9, RZ, RZ, RZ ;  /* 0x000000ffff097224 */ /* 0x000fe200078e00ff */
[----:B------:R-:W2:Y:S01]  /*1790*/  LDCU UR39, c[0x0][0x370] ;  /* 0x00006e00ff2777ac */ /* 0x000ea20008000800 */
[----:B------:R-:W-:Y:S01]  /*17a0*/  IMAD.MOV.U32 R8, RZ, RZ, 0x1 ;  /* 0x00000001ff087424 */ /* 0x000fe200078e00ff */
[----:B------:R-:W3:Y:S01]  /*17b0*/  LDCU.64 UR26, c[0x0][0x348] ;  /* 0x00006900ff1a77ac */ /* 0x000ee20008000a00 */
[----:B-1----:R-:W-:-:S02]  /*17c0*/  UIADD3 UR5, UPT, UPT, UR6, 0x3f, URZ ;  /* 0x0000003f06057890 */ /* 0x002fc4000fffe0ff */
[----:B------:R-:W-:Y:S02]  /*17d0*/  UIADD3 UR49, UPT, UPT, UR6, 0x7e, URZ ;  /* 0x0000007e06317890 */ /* 0x000fe4000fffe0ff */
[----:B------:R-:W-:Y:S01]  /*17e0*/  USHF.R.S32.HI UR4, URZ, 0x1f, UR5 ;  /* 0x0000001fff047899 */ /* 0x000fe20008011405 */
[----:B------:R-:W1:Y:S03]  /*17f0*/  LDCU UR38, c[0x0][0x374] ;  /* 0x00006e80ff2677ac */ /* 0x000e660008000800 */
[----:B------:R-:W-:Y:S02]  /*1800*/  ULEA.HI UR4, UR4, UR5, URZ, 0x6 ;  /* 0x0000000504047291 */ /* 0x000fe4000f8f30ff */
[----:B------:R-:W-:Y:S02]  /*1810*/  UIADD3 UR5, UPT, UPT, UR6, -0x1, URZ ;  /* 0xffffffff06057890 */ /* 0x000fe4000fffe0ff */
[----:B------:R-:W-:-:S02]  /*1820*/  USHF.R.S32.HI UR42, URZ, 0x6, UR4 ;  /* 0x00000006ff2a7899 */ /* 0x000fc40008011404 */
[----:B------:R-:W-:Y:S02]  /*1830*/  UISETP.GE.U32.AND UP2, UPT, UR5, -0x7f, UPT ;  /* 0xffffff810500788c */ /* 0x000fe4000bf46070 */
[----:B------:R-:W-:Y:S02]  /*1840*/  UISETP.LT.U32.AND UP0, UPT, UR42, 0x3, UPT ;  /* 0x000000032a00788c */ /* 0x000fe4000bf01070 */
[----:B------:R-:W-:Y:S02]  /*1850*/  ULOP3.LUT UR5, UR7, 0x40, URZ, 0xc0, !UPT ;  /* 0x0000004007057892 */ /* 0x000fe4000f8ec0ff */
[----:B------:R-:W-:Y:S02]  /*1860*/  USEL UR41, UR42, 0x3, UP0 ;  /* 0x000000032a297887 */ /* 0x000fe40008000000 */
[----:B------:R-:W-:Y:S02]  /*1870*/  ULEA.HI UR44, UR24, UR5, URZ, 0x1a ;  /* 0x00000005182c7291 */ /* 0x000fe4000f8fd0ff */
[----:B------:R-:W-:-:S02]  /*1880*/  UIADD3 UR4, UPT, UPT, UR41, -0x1, URZ ;  /* 0xffffffff29047890 */ /* 0x000fc4000fffe0ff */
[----:B------:R-:W-:Y:S02]  /*1890*/  @UP2 UIADD3 UR4, UPT, UPT, UR41, URZ, URZ ;  /* 0x000000ff29042290 */ /* 0x000fe4000fffe0ff */
[----:B------:R-:W-:Y:S02]  /*18a0*/  ULOP3.LUT UR48, UR48, 0x20, URZ, 0xc0, !UPT ;  /* 0x0000002030307892 */ /* 0x000fe4000f8ec0ff */
[----:B------:R-:W-:Y:S02]  /*18b0*/  USEL UR25, UR34, 0x2, UP1 ;  /* 0x0000000222197887 */ /* 0x000fe40008800000 */
[----:B------:R-:W-:Y:S02]  /*18c0*/  UIADD3 UR47, UPT, UPT, UR42, -UR41, URZ ;  /* 0x800000292a2f7290 */ /* 0x000fe4000fffe0ff */
[----:B------:R-:W-:Y:S02]  /*18d0*/  UIADD3 UR28, UPT, UPT, UR4, 0x1, URZ ;  /* 0x00000001041c7890 */ /* 0x000fe4000fffe0ff */
[----:B------:R-:W-:Y:S01]  /*18e0*/  UIADD3 UR43, UPT, UPT, -UR4, URZ, URZ ;  /* 0x000000ff042b7290 */ /* 0x000fe2000fffe1ff */
[----:B-123--:R-:W-:-:S11]  /*18f0*/  UMOV UR5, URZ ;  /* 0x000000ff00057c82 */ /* 0x00efd60008000000 */
.L_x_42:
[----:B------:R-:W-:Y:S01]  /*1900*/  UISETP.NE.AND UP0, UPT, UR55, URZ, UPT ;  /* 0x000000ff3700728c */ /* 0x000fe2000bf05270 */
[----:B------:R-:W1:Y:S08]  /*1910*/  S2UR UR55, SR_CgaCtaId ;  /* 0x00000000003779c3 */ /* 0x000e700000008800 */
[----:B------:R-:W-:Y:S05]  /*1920*/  BRA.U UP0, `(.L_x_23) ;  /* 0x0000000100347547 */ /* 0x000fea000b800000 */
[----:B------:R-:W2:Y:S01]  /*1930*/  S2R R0, SR_CgaCtaId ;  /* 0x0000000000007919 */ /* 0x000ea20000008800 */
[----:B------:R-:W-:-:S04]  /*1940*/  MOV R2, 0x400 ;  /* 0x0000040000027802 */ /* 0x000fc80000000f00 */
[----:B--2---:R-:W-:Y:S02]  /*1950*/  LEA R0, R0, R2, 0x18 ;  /* 0x0000000200007211 */ /* 0x004fe400078ec0ff */
[----:B------:R-:W-:-:S03]  /*1960*/  SHF.L.U32 R2, R8, 0x1f, RZ ;  /* 0x0000001f08027819 */ /* 0x000fc600000006ff */
[----:B------:R-:W-:-:S04]  /*1970*/  IMAD R0, R9, 0x8, R0 ;  /* 0x0000000809007824 */ /* 0x000fc800078e0200 */
[----:B------:R-:W2:Y:S02]  /*1980*/  SYNCS.PHASECHK.TRANS64.TRYWAIT P0, [R0+URZ+0xc0], R2 ;  /* 0x0000c002000075a7 */ /* 0x000ea400080011ff */
[----:B--2---:R-:W-:Y:S05]  /*1990*/  @!P0 BRA `(.L_x_24) ;  /* 0x0000005000a88947 */ /* 0x004fea0003800000 */
.L_x_112:
[----:B------:R-:W-:Y:S01]  /*19a0*/  VIADD R9, R9, 0x1 ;  /* 0x0000000109097836 */ /* 0x000fe20000000000 */
[----:B------:R2:W-:Y:S04]  /*19b0*/  SYNCS.ARRIVE.TRANS64.A1T0 RZ, [R0+URZ+0xb0], RZ ;  /* 0x0000b0ff00ff79a7 */ /* 0x0005e800081000ff */
[----:B------:R-:W-:-:S04]  /*19c0*/  ISETP.NE.AND P0, PT, R9, 0x2, PT ;  /* 0x000000020900780c */ /* 0x000fc80003f05270 */
[----:B------:R-:W-:Y:S02]  /*19d0*/  SEL R9, R9, RZ, P0 ;  /* 0x000000ff09097207 */ /* 0x000fe40000000000 */
[----:B--2---:R-:W-:-:S04]  /*19e0*/  SEL R0, RZ, 0x1, P0 ;  /* 0x00000001ff007807 */ /* 0x004fc80000000000 */
[----:B------:R-:W-:-:S07]  /*19f0*/  LOP3.LUT R8, R8, R0, RZ, 0x3c, !PT ;  /* 0x0000000008087212 */ /* 0x000fce00078e3cff */
.L_x_23:
[----:B------:R-:W-:Y:S01]  /*1a00*/  UMOV UR6, 0x400 ;  /* 0x0000040000067882 */ /* 0x000fe20000000000 */
[----:B------:R-:W-:Y:S01]  /*1a10*/  SHF.L.U32 R0, R12, 0x1f, RZ ;  /* 0x0000001f0c007819 */ /* 0x000fe200000006ff */
[----:B-1----:R-:W-:Y:S02]  /*1a20*/  ULEA UR6, UR55, UR6, 0x18 ;  /* 0x0000000637067291 */ /* 0x002fe4000f8ec0ff */
[----:B------:R-:W-:Y:S02]  /*1a30*/  UISETP.GE.U32.AND UP0, UPT, UR49, 0x7f, UPT ;  /* 0x0000007f3100788c */ /* 0x000fe4000bf06070 */
[----:B------:R-:W-:Y:S02]  /*1a40*/  ULEA UR4, UR5, UR6, 0x3 ;  /* 0x0000000605047291 */ /* 0x000fe4000f8e18ff */
[----:B------:R-:W-:Y:S01]  /*1a50*/  ULEA UR11, UR46, UR48, 0x6 ;  /* 0x000000302e0b7291 */ /* 0x000fe2000f8e30ff */
[----:B------:R-:W-:-:S06]  /*1a60*/  UMOV UR7, URZ ;  /* 0x000000ff00077c82 */ /* 0x000fcc0008000000 */
[----:B------:R1:W2:Y:S01]  /*1a70*/  SYNCS.PHASECHK.TRANS64.TRYWAIT P0, [UR4+0x18], R0 ;  /* 0x00001800ff0075a7 */ /* 0x0002a20008001104 */
[----:B------:R-:W-:-:S04]  /*1a80*/  ULEA.HI UR4, UR45, UR45, URZ, 0x1 ;  /* 0x0000002d2d047291 */ /* 0x000fc8000f8f08ff */
[----:B------:R-:W-:-:S04]  /*1a90*/  USHF.L.U32 UR4, UR4, 0x6, URZ ;  /* 0x0000000604047899 */ /* 0x000fc800080006ff */
[----:B------:R-:W-:-:S04]  /*1aa0*/  ULOP3.LUT UR35, UR4, 0xffffff80, URZ, 0xc0, !UPT ;  /* 0xffffff8004237892 */ /* 0x000fc8000f8ec0ff */
[----:B------:R-:W-:Y:S01]  /*1ab0*/  UIADD3 UR35, UPT, UPT, UR44, UR35, URZ ;  /* 0x000000232c237290 */ /* 0x000fe2000fffe0ff */
[----:B------:R-:W-:Y:S11]  /*1ac0*/  BRA.U !UP0, `(.L_x_25) ;  /* 0x0000000108c47547 */ /* 0x000ff6000b800000 */
[----:B------:R-:W-:Y:S01]  /*1ad0*/  UMOV UR13, UR43 ;  /* 0x0000002b000d7c82 */ /* 0x000fe20008000000 */
[----:B------:R-:W-:Y:S01]  /*1ae0*/  UMOV UR4, UR5 ;  /* 0x0000000500047c82 */ /* 0x000fe20008000000 */
[----:B------:R-:W-:-:S05]  /*1af0*/  UMOV UR34, URZ ;  /* 0x000000ff00227c82 */ /* 0x000fca0008000000 */
.L_x_31:
[----:B------:R-:W-:Y:S01]  /*1b00*/  ULEA UR33, UR4, UR6, 0x3 ;  /* 0x0000000604217291 */ /* 0x000fe2000f8e18ff */
[----:B--2---:R-:W-:Y:S01]  /*1b10*/  @P3 MOV R2, 0x3000 ;  /* 0x0000300000023802 */ /* 0x004fe20000000f00 */
[----:B--234-:R-:W-:Y:S10]  /*1b20*/  @P0 BRA `(.L_x_26) ;  /* 0x00000000000c0947 */ /* 0x01cff40003800000 */
[----:B------:R-:W-:-:S04]  /*1b30*/  SHF.L.U32 R3, R12, 0x1f, RZ ;  /* 0x0000001f0c037819 */ /* 0x000fc800000006ff */
[----:B------:R-:W2:Y:S02]  /*1b40*/  SYNCS.PHASECHK.TRANS64.TRYWAIT P0, [UR33+0x18], R3 ;  /* 0x00001803ff0075a7 */ /* 0x000ea40008001121 */
[----:B--2---:R-:W-:Y:S05]  /*1b50*/  @!P0 BRA `(.L_x_27) ;  /* 0x00000050004c8947 */ /* 0x004fea0003800000 */
.L_x_26:
[----:B------:R2:W-:Y:S01]  /*1b60*/  @P3 SYNCS.ARRIVE.TRANS64 RZ, [UR33], R2 ;  /* 0x00000002ffff39a7 */ /* 0x0005e20008000021 */
[----:B------:R-:W-:Y:S02]  /*1b70*/  ULOP3.LUT UR5, UR25, 0x2, URZ, 0xfc, !UPT ;  /* 0x0000000219057892 */ /* 0x000fe4000f8efcff */
[----:B------:R-:W-:Y:S02]  /*1b80*/  UIADD3 UR13, UPT, UPT, UR13, 0x1, URZ ;  /* 0x000000010d0d7890 */ /* 0x000fe4000fffe0ff */
[----:B------:R-:W-:Y:S02]  /*1b90*/  UISETP.NE.AND UP0, UPT, UR5, 0x2, UPT ;  /* 0x000000020500788c */ /* 0x000fe4000bf05270 */
[----:B------:R-:W-:-:S07]  /*1ba0*/  UISETP.NE.AND UP2, UPT, UR13, 0x1, UPT ;  /* 0x000000010d00788c */ /* 0x000fce000bf45270 */
[----:B------:R-:W-:Y:S05]  /*1bb0*/  BRA.U UP0, `(.L_x_28) ;  /* 0x0000000100047547 */ /* 0x000fea000b800000 */
[----:B------:R-:W-:Y:S05]  /*1bc0*/  BPT.TRAP 0x1 ;  /* 0x000000040000795c */ /* 0x000fea0000300000 */
.L_x_28:
[----:B------:R-:W-:Y:S04]  /*1bd0*/  BSSY.RECONVERGENT B0, `(.L_x_29) ;  /* 0x0000003000007945 */ /* 0x000fe80003800200 */
[----:B------:R-:W-:Y:S05]  /*1be0*/  @!P2 BRA `(.L_x_30) ;  /* 0x000000000004a947 */ /* 0x000fea0003800000 */
[----:B------:R-:W-:Y:S05]  /*1bf0*/  BPT.TRAP 0x1 ;  /* 0x000000040000795c */ /* 0x000fea0000300000 */
.L_x_30:
[----:B------:R-:W-:Y:S05]  /*1c00*/  BSYNC.RECONVERGENT B0 ;  /* 0x0000000000007941 */ /* 0x000fea0003800200 */
.L_x_29:
[----:B------:R-:W-:Y:S02]  /*1c10*/  UIADD3 UR5, UPT, UPT, UR4, 0x1, URZ ;  /* 0x0000000104057890 */ /* 0x000fe4000fffe0ff */
[----:B------:R-:W-:Y:S02]  /*1c20*/  ULEA UR32, UR4, UR24, 0xc ;  /* 0x0000001804207291 */ /* 0x000fe4000f8e60ff */
[----:B------:R-:W-:Y:S02]  /*1c30*/  UISETP.NE.AND UP0, UPT, UR5, 0x3, UPT ;  /* 0x000000030500788c */ /* 0x000fe4000bf05270 */
[----:B------:R-:W-:Y:S02]  /*1c40*/  UIADD3 UR16, UP1, UPT, UR26, 0x80, URZ ;  /* 0x000000801a107890 */ /* 0x000fe4000ff3e0ff */
[----:B------:R-:W-:Y:S02]  /*1c50*/  USEL UR8, URZ, 0x1, UP0 ;  /* 0x00000001ff087887 */ /* 0x000fe40008000000 */
[----:B------:R-:W-:-:S02]  /*1c60*/  USEL UR5, UR5, URZ, UP0 ;  /* 0x000000ff05057287 */ /* 0x000fc40008000000 */
[----:B------:R-:W-:Y:S02]  /*1c70*/  UIADD3 UR14, UP0, UPT, UR26, 0x180, URZ ;  /* 0x000001801a0e7890 */ /* 0x000fe4000ff1e0ff */
[----:B------:R-:W-:Y:S01]  /*1c80*/  LOP3.LUT R12, R12, UR8, RZ, 0x3c, !PT ;  /* 0x000000080c0c7c12 */ /* 0x000fe2000f8e3cff */
[----:B------:R-:W-:Y:S02]  /*1c90*/  ULEA UR8, UR4, UR6, 0xb ;  /* 0x0000000604087291 */ /* 0x000fe4000f8e58ff */
[----:B------:R-:W-:Y:S01]  /*1ca0*/  ULEA UR7, UR5, UR6, 0x3 ;  /* 0x0000000605077291 */ /* 0x000fe2000f8e18ff */
[----:B-1----:R-:W-:Y:S01]  /*1cb0*/  SHF.L.U32 R0, R12, 0x1f, RZ ;  /* 0x0000001f0c007819 */ /* 0x002fe200000006ff */
[----:B------:R-:W-:Y:S02]  /*1cc0*/  ULOP3.LUT UR33, UR33, 0xfefffff8, URZ, 0xc0, !UPT ;  /* 0xfefffff821217892 */ /* 0x000fe4000f8ec0ff */
[----:B------:R-:W-:Y:S02]  /*1cd0*/  UIADD3.X UR17, UPT, UPT, URZ, UR27, URZ, UP1, !UPT ;  /* 0x0000001bff117290 */ /* 0x000fe40008ffe4ff */
[----:B------:R-:W-:-:S02]  /*1ce0*/  UIADD3 UR32, UPT, UPT, UR6, 0x2400, UR32 ;  /* 0x0000240006207890 */ /* 0x000fc4000fffe020 */
[----:B------:R-:W-:Y:S01]  /*1cf0*/  UPRMT UR4, URZ, 0x5410, UR21 ;  /* 0x00005410ff047896 */ /* 0x000fe20008000015 */
[----:B------:R3:W4:Y:S01]  /*1d00*/  SYNCS.PHASECHK.TRANS64.TRYWAIT P0, [UR7+0x18], R0 ;  /* 0x00001800ff0075a7 */ /* 0x0007220008001107 */
[----:B------:R-:W-:Y:S02]  /*1d10*/  UIADD3 UR8, UPT, UPT, UR8, 0x5400, URZ ;  /* 0x0000540008087890 */ /* 0x000fe4000fffe0ff */
[----:B------:R-:W-:Y:S01]  /*1d20*/  UIADD3.X UR15, UPT, UPT, URZ, UR27, URZ, UP0, !UPT ;  /* 0x0000001bff0f7290 */ /* 0x000fe200087fe4ff */
[----:B------:R-:W-:Y:S01]  /*1d30*/  UMOV UR18, 0x0 ;  /* 0x0000000000127882 */ /* 0x000fe20000000000 */
[----:B------:R-:W-:Y:S01]  /*1d40*/  UMOV UR19, 0x10000000 ;  /* 0x1000000000137882 */ /* 0x000fe20000000000 */
[----:B------:R-:W-:Y:S01]  /*1d50*/  UMOV UR10, UR34 ;  /* 0x00000022000a7c82 */ /* 0x000fe20008000000 */
[----:B------:R-:W-:Y:S01]  /*1d60*/  UMOV UR12, UR36 ;  /* 0x00000024000c7c82 */ /* 0x000fe20008000000 */
[----:B------:R-:W-:Y:S01]  /*1d70*/  UMOV UR9, UR33 ;  /* 0x0000002100097c82 */ /* 0x000fe20008000000 */
[----:B------:R1:W-:Y:S01]  /*1d80*/  UTMALDG.3D.MULTICAST.2CTA [UR32], [UR16], UR4, desc[UR18] ;  /* 0x00001220100073b4 */ /* 0x0003e20008211804 */
[----:B------:R-:W-:-:S02]  /*1d90*/  UMOV UR7, UR28 ;  /* 0x0000001c00077c82 */ /* 0x000fc40008000000 */
[----:B------:R3:W-:Y:S01]  /*1da0*/  UTMALDG.3D.2CTA [UR8], [UR14], desc[UR18] ;  /* 0x000012080e0075b4 */ /* 0x0007e20008211000 */
[----:B-1----:R-:W-:Y:S01]  /*1db0*/  UIADD3 UR34, UPT, UPT, UR34, 0x40, URZ ;  /* 0x0000004022227890 */ /* 0x002fe2000fffe0ff */
[----:B------:R-:W-:Y:S01]  /*1dc0*/  UMOV UR4, UR5 ;  /* 0x0000000500047c82 */ /* 0x000fe20008000000 */
[----:B------:R-:W-:Y:S10]  /*1dd0*/  BRA.U UP2, `(.L_x_31) ;  /* 0xfffffffd02487547 */ /* 0x000ff4000b83ffff */
.L_x_25:
[----:B------:R-:W-:Y:S01]  /*1de0*/  ULEA UR4, UR5, UR6, 0x3 ;  /* 0x0000000605047291 */ /* 0x000fe2000f8e18ff */
[----:B-1-3--:R-:W-:Y:S01]  /*1df0*/  SHF.L.U32 R0, R12, 0x1f, RZ ;  /* 0x0000001f0c007819 */ /* 0x00afe200000006ff */
[----:B------:R-:W-:Y:S01]  /*1e00*/  @!P1 SYNCS.ARRIVE.TRANS64.A1T0 RZ, [UR6+0x48], RZ ;  /* 0x000048ffffff99a7 */ /* 0x000fe20008100006 */
[----:B------:R-:W-:-:S06]  /*1e10*/  UISETP.GT.AND UP0, UPT, UR42, UR41, UPT ;  /* 0x000000292a00728c */ /* 0x000fcc000bf04270 */
[----:B--2-4-:R1:W2:Y:S03]  /*1e20*/  SYNCS.PHASECHK.TRANS64.TRYWAIT P0, [UR4+0x18], R0 ;  /* 0x00001800ff0075a7 */ /* 0x0142a60008001104 */
[----:B------:R-:W-:Y:S05]  /*1e30*/  BRA.U !UP0, `(.L_x_32) ;  /* 0x0000000108c47547 */ /* 0x000fea000b800000 */
[----:B------:R-:W-:Y:S01]  /*1e40*/  UIADD3 UR13, UPT, UPT, UR47, UR7, URZ ;  /* 0x000000072f0d7290 */ /* 0x000fe2000fffe0ff */
[----:B------:R-:W-:-:S11]  /*1e50*/  UMOV UR4, UR5 ;  /* 0x0000000500047c82 */ /* 0x000fd60008000000 */
.L_x_38:
[----:B------:R-:W-:Y:S01]  /*1e60*/  ULEA UR17, UR4, UR6, 0x3 ;  /* 0x0000000604117291 */ /* 0x000fe2000f8e18ff */
[----:B--2---:R-:W-:Y:S01]  /*1e70*/  @P3 MOV R2, 0x3000 ;  /* 0x0000300000023802 */ /* 0x004fe20000000f00 */
[----:B--2-4-:R-:W-:Y:S10]  /*1e80*/  @P0 BRA `(.L_x_33) ;  /* 0x00000000000c0947 */ /* 0x014ff40003800000 */
[----:B------:R-:W-:-:S04]  /*1e90*/  SHF.L.U32 R3, R12, 0x1f, RZ ;  /* 0x0000001f0c037819 */ /* 0x000fc800000006ff */
[----:B------:R-:W2:Y:S02]  /*1ea0*/  SYNCS.PHASECHK.TRANS64.TRYWAIT P0, [UR17+0x18], R3 ;  /* 0x00001803ff0075a7 */ /* 0x000ea40008001111 */
[----:B--2---:R-:W-:Y:S05]  /*1eb0*/  @!P0 BRA `(.L_x_34) ;  /* 0x0000004c008c8947 */ /* 0x004fea0003800000 */
.L_x_33:
[----:B------:R2:W-:Y:S01]  /*1ec0*/  @P3 SYNCS.ARRIVE.TRANS64 RZ, [UR17], R2 ;  /* 0x00000002ffff39a7 */ /* 0x0005e20008000011 */
[----:B------:R-:W-:-:S04]  /*1ed0*/  ULOP3.LUT UR5, UR25, 0x2, URZ, 0xfc, !UPT ;  /* 0x0000000219057892 */ /* 0x000fc8000f8efcff */
[----:B------:R-:W-:-:S09]  /*1ee0*/  UISETP.NE.AND UP0, UPT, UR5, 0x2, UPT ;  /* 0x000000020500788c */ /* 0x000fd2000bf05270 */
[----:B------:R-:W-:Y:S05]  /*1ef0*/  BRA.U UP0, `(.L_x_35) ;  /* 0x0000000100047547 */ /* 0x000fea000b800000 */
[----:B------:R-:W-:Y:S05]  /*1f00*/  BPT.TRAP 0x1 ;  /* 0x000000040000795c */ /* 0x000fea0000300000 */
.L_x_35:
[----:B------:R-:W-:Y:S04]  /*1f10*/  BSSY.RECONVERGENT B0, `(.L_x_36) ;  /* 0x0000003000007945 */ /* 0x000fe80003800200 */
[----:B------:R-:W-:Y:S05]  /*1f20*/  @!P2 BRA `(.L_x_37) ;  /* 0x000000000004a947 */ /* 0x000fea0003800000 */
[----:B------:R-:W-:Y:S05]  /*1f30*/  BPT.TRAP 0x1 ;  /* 0x000000040000795c */ /* 0x000fea0000300000 */
.L_x_37:
[----:B------:R-:W-:Y:S05]  /*1f40*/  BSYNC.RECONVERGENT B0 ;  /* 0x0000000000007941 */ /* 0x000fea0003800200 */
.L_x_36:
[----:B------:R-:W-:Y:S02]  /*1f50*/  UIADD3 UR5, UPT, UPT, UR4, 0x1, URZ ;  /* 0x0000000104057890 */ /* 0x000fe4000fffe0ff */
[----:B------:R-:W-:Y:S02]  /*1f60*/  ULEA UR16, UR4, UR24, 0xc ;  /* 0x0000001804107291 */ /* 0x000fe4000f8e60ff */
[----:B------:R-:W-:Y:S02]  /*1f70*/  UISETP.NE.AND UP0, UPT, UR5, 0x3, UPT ;  /* 0x000000030500788c */ /* 0x000fe4000bf05270 */
[----:B------:R-:W-:Y:S02]  /*1f80*/  UIADD3 UR22, UP1, UPT, UR26, 0x80, URZ ;  /* 0x000000801a167890 */ /* 0x000fe4000ff3e0ff */
[----:B------:R-:W-:Y:S02]  /*1f90*/  USEL UR9, URZ, 0x1, UP0 ;  /* 0x00000001ff097887 */ /* 0x000fe40008000000 */
[----:B------:R-:W-:-:S02]  /*1fa0*/  USEL UR5, UR5, URZ, UP0 ;  /* 0x000000ff05057287 */ /* 0x000fc40008000000 */
[----:B------:R-:W-:Y:S02]  /*1fb0*/  UIADD3 UR14, UP0, UPT, UR26, 0x180, URZ ;  /* 0x000001801a0e7890 */ /* 0x000fe4000ff1e0ff */
[----:B------:R-:W-:Y:S01]  /*1fc0*/  ULEA UR8, UR5, UR6, 0x3 ;  /* 0x0000000605087291 */ /* 0x000fe2000f8e18ff */
[----:B------:R-:W-:Y:S01]  /*1fd0*/  LOP3.LUT R12, R12, UR9, RZ, 0x3c, !PT ;  /* 0x000000090c0c7c12 */ /* 0x000fe2000f8e3cff */
[----:B------:R-:W-:Y:S02]  /*1fe0*/  USHF.L.U32 UR18, UR7, 0x6, URZ ;  /* 0x0000000607127899 */ /* 0x000fe400080006ff */
[----:B------:R-:W-:Y:S01]  /*1ff0*/  ULOP3.LUT UR17, UR17, 0xfefffff8, URZ, 0xc0, !UPT ;  /* 0xfefffff811117892 */ /* 0x000fe2000f8ec0ff */
[----:B-1----:R-:W-:Y:S01]  /*2000*/  SHF.L.U32 R0, R12, 0x1f, RZ ;  /* 0x0000001f0c007819 */ /* 0x002fe200000006ff */
[----:B------:R-:W-:Y:S02]  /*2010*/  UIADD3 UR16, UPT, UPT, UR6, 0x2400, UR16 ;  /* 0x0000240006107890 */ /* 0x000fe4000fffe010 */
[----:B------:R-:W-:Y:S01]  /*2020*/  UIADD3.X UR23, UPT, UPT, URZ, UR27, URZ, UP1, !UPT ;  /* 0x0000001bff177290 */ /* 0x000fe20008ffe4ff */
[----:B------:R3:W4:Y:S01]  /*2030*/  SYNCS.PHASECHK.TRANS64.TRYWAIT P0, [UR8+0x18], R0 ;  /* 0x00001800ff0075a7 */ /* 0x0007220008001108 */
[----:B------:R-:W-:-:S02]  /*2040*/  ULEA UR8, UR4, UR6, 0xb ;  /* 0x0000000604087291 */ /* 0x000fc4000f8e58ff */
[----:B------:R-:W-:Y:S02]  /*2050*/  UPRMT UR4, URZ, 0x5410, UR21 ;  /* 0x00005410ff047896 */ /* 0x000fe40008000015 */
[----:B------:R-:W-:Y:S02]  /*2060*/  UIADD3 UR8, UPT, UPT, UR8, 0x5400, URZ ;  /* 0x0000540008087890 */ /* 0x000fe4000fffe0ff */
[----:B------:R-:W-:Y:S01]  /*2070*/  UIADD3.X UR15, UPT, UPT, URZ, UR27, URZ, UP0, !UPT ;  /* 0x0000001bff0f7290 */ /* 0x000fe200087fe4ff */
[----:B------:R-:W-:Y:S01]  /*2080*/  UMOV UR30, 0x0 ;  /* 0x00000000001e7882 */ /* 0x000fe20000000000 */
[----:B------:R-:W-:Y:S01]  /*2090*/  UMOV UR31, 0x10000000 ;  /* 0x10000000001f7882 */ /* 0x000fe20000000000 */
[----:B------:R-:W-:Y:S01]  /*20a0*/  UMOV UR19, UR35 ;  /* 0x0000002300137c82 */ /* 0x000fe20008000000 */
[----:B------:R-:W-:Y:S01]  /*20b0*/  UMOV UR20, UR36 ;  /* 0x0000002400147c82 */ /* 0x000fe20008000000 */
[----:B------:R-:W-:Y:S01]  /*20c0*/  UMOV UR12, UR36 ;  /* 0x00000024000c7c82 */ /* 0x000fe20008000000 */
[----:B------:R-:W-:Y:S01]  /*20d0*/  UMOV UR9, UR17 ;  /* 0x0000001100097c82 */ /* 0x000fe20008000000 */
[----:B------:R-:W-:Y:S01]  /*20e0*/  UMOV UR10, UR18 ;  /* 0x00000012000a7c82 */ /* 0x000fe20008000000 */
[----:B------:R1:W-:Y:S01]  /*20f0*/  UTMALDG.3D.MULTICAST.2CTA [UR16], [UR22], UR4, desc[UR30] ;  /* 0x00001e10160073b4 */ /* 0x0003e20008211804 */
[----:B------:R-:W-:-:S04]  /*2100*/  UIADD3 UR7, UPT, UPT, UR7, 0x1, URZ ;  /* 0x0000000107077890 */ /* 0x000fc8000fffe0ff */
[----:B------:R-:W-:Y:S01]  /*2110*/  UISETP.NE.AND UP0, UPT, UR7, UR13, UPT ;  /* 0x0000000d0700728c */ /* 0x000fe2000bf05270 */
[----:B------:R3:W-:Y:S01]  /*2120*/  UTMALDG.3D.2CTA [UR8], [UR14], desc[UR30] ;  /* 0x00001e080e0075b4 */ /* 0x0007e20008211000 */
[----:B-1----:R-:W-:-:S07]  /*2130*/  UMOV UR4, UR5 ;  /* 0x0000000500047c82 */ /* 0x002fce0008000000 */
[----:B---3--:R-:W-:Y:S05]  /*2140*/  BRA.U UP0, `(.L_x_38) ;  /* 0xfffffffd00447547 */ /* 0x008fea000b83ffff */
.L_x_32:
[C---:B------:R-:W-:Y:S01]  /*2150*/  LEA R3, R11.reuse, UR6, 0x3 ;  /* 0x000000060b037c11 */ /* 0x040fe2000f8e18ff */
[----:B------:R-:W-:Y:S01]  /*2160*/  NOP ;  /* 0x0000000000007918 */ /* 0x000fe20000000000 */
[----:B-1----:R-:W-:Y:S02]  /*2170*/  SHF.L.U32 R0, R10, 0x1f, RZ ;  /* 0x0000001f0a007819 */ /* 0x002fe400000006ff */
[----:B------:R-:W-:Y:S02]  /*2180*/  LEA R4, R11, UR6, 0x4 ;  /* 0x000000060b047c11 */ /* 0x000fe4000f8e20ff */
[----:B--2-4-:R-:W1:Y:S02]  /*2190*/  SYNCS.PHASECHK.TRANS64.TRYWAIT P0, [R3+URZ+0x50], R0 ;  /* 0x00005000030075a7 */ /* 0x014e6400080011ff */
[----:B-1----:R-:W-:Y:S05]  /*21a0*/  @!P0 BRA `(.L_x_39) ;  /* 0x0000004800e88947 */ /* 0x002fea0003800000 */
.L_x_115:
[----:B------:R-:W2:Y:S01]  /*21b0*/  LDS.128 R4, [R4+0xe0] ;  /* 0x0000e00004047984 */ /* 0x000ea20000000c00 */
[----:B------:R-:W-:Y:S01]  /*21c0*/  UISETP.GE.AND UP0, UPT, UR40, 0x1, UPT ;  /* 0x000000012800788c */ /* 0x000fe2000bf06270 */
[----:B------:R-:W-:Y:S01]  /*21d0*/  @!PT LDS RZ, [RZ] ;  /* 0x00000000fffff984 */ /* 0x000fe20000000800 */
[----:B------:R-:W-:Y:S01]  /*21e0*/  @!PT LDS RZ, [RZ] ;  /* 0x00000000fffff984 */ /* 0x000fe20000000800 */
[----:B------:R-:W-:Y:S01]  /*21f0*/  @!PT LDS RZ, [RZ] ;  /* 0x00000000fffff984 */ /* 0x000fe20000000800 */
[----:B------:R-:W-:Y:S01]  /*2200*/  @!PT LDS RZ, [RZ] ;  /* 0x00000000fffff984 */ /* 0x000fe20000000800 */
[----:B------:R3:W-:Y:S06]  /*2210*/  MEMBAR.ALL.CTA ;  /* 0x0000000000007992 */ /* 0x0007ec0000008000 */
[----:B---3--:R-:W3:Y:S01]  /*2220*/  FENCE.VIEW.ASYNC.S ;  /* 0x00000000000073c6 */ /* 0x008ee20000000000 */
[----:B--2---:R-:W-:-:S13]  /*2230*/  LOP3.LUT P0, RZ, R6, 0x1, RZ, 0xc0, !PT ;  /* 0x0000000106ff7812 */ /* 0x004fda000780c0ff */
[----:B---3--:R-:W-:Y:S01]  /*2240*/  VOTEU.ANY UP1, P0 ;  /* 0x0000000000ff7886 */ /* 0x008fe20000020100 */
[----:B------:R-:W-:-:S13]  /*2250*/  PLOP3.LUT P0, PT, PT, PT, UP1, 0x80, 0x8 ;  /* 0x000000000008781c */ /* 0x000fda0003f0f018 */
[----:B-1----:R-:W-:Y:S02]  /*2260*/  @P0 LOP3.LUT R0, R5, 0xffff, RZ, 0xc0, !PT ;  /* 0x0000ffff05000812 */ /* 0x002fe400078ec0ff */
[----:B------:R-:W-:Y:S02]  /*2270*/  @P0 MOV R2, R4 ;  /* 0x0000000400020202 */ /* 0x000fe40000000f00 */
[----:B------:R-:W-:Y:S01]  /*2280*/  @P0 R2UR UR7, R0 ;  /* 0x00000000000702ca */ /* 0x000fe200000e0000 */
[----:B------:R-:W-:Y:S01]  /*2290*/  VIADD R0, R3, 0x60 ;  /* 0x0000006003007836 */ /* 0x000fe20000000000 */
[----:B------:R-:W-:Y:S02]  /*22a0*/  @P0 SHF.R.U32.HI R4, RZ, 0x10, R5 ;  /* 0x00000010ff040819 */ /* 0x000fe40000011605 */
[----:B------:R-:W-:Y:S02]  /*22b0*/  @P0 R2UR UR8, R2 ;  /* 0x00000000020802ca */ /* 0x000fe400000e0000 */
[----:B------:R-:W-:-:S02]  /*22c0*/  PRMT R0, RZ, 0x654, R0 ;  /* 0x00000654ff007816 */ /* 0x000fc40000000000 */
[----:B------:R-:W-:Y:S02]  /*22d0*/  @P0 R2UR UR4, R4 ;  /* 0x00000000040402ca */ /* 0x000fe400000e0000 */
[----:B------:R1:W-:Y:S03]  /*22e0*/  SYNCS.ARRIVE.TRANS64.RED.A1T0 RZ, [R0+URZ], RZ ;  /* 0x000000ff00ff79a7 */ /* 0x0003e600081004ff */
[----:B------:R-:W-:-:S04]  /*22f0*/  @UP1 UMOV UR29, UR7 ;  /* 0x00000007001d1c82 */ /* 0x000fc80008000000 */
[----:B------:R-:W-:-:S04]  /*2300*/  @UP1 UMOV UR37, UR8 ;  /* 0x0000000800251c82 */ /* 0x000fc80008000000 */
[----:B------:R-:W-:Y:S01]  /*2310*/  @UP1 UMOV UR36, UR4 ;  /* 0x0000000400241c82 */ /* 0x000fe20008000000 */
[----:B------:R-:W-:Y:S05]  /*2320*/  BRA.U !UP0, `(.L_x_40) ;  /* 0x0000000108d47547 */ /* 0x000fea000b800000 */
[----:B------:R-:W2:Y:S01]  /*2330*/  LDCU.128 UR12, c[0x0][0xb10] ;  /* 0x00016200ff0c77ac */ /* 0x000ea20008000c00 */
[----:B------:R-:W3:Y:S01]  /*2340*/  LDCU UR30, c[0x0][0xb20] ;  /* 0x00016400ff1e77ac */ /* 0x000ee20008000800 */
[----:B------:R-:W4:Y:S01]  /*2350*/  LDCU UR20, c[0x0][0xb0c] ;  /* 0x00016180ff1477ac */ /* 0x000f220008000800 */
[----:B------:R-:W1:Y:S01]  /*2360*/  LDCU.64 UR10, c[0x0][0xb28] ;  /* 0x00016500ff0a77ac */ /* 0x000e620008000a00 */
[----:B------:R-:W-:Y:S02]  /*2370*/  UISETP.NE.AND UP3, UPT, UR40, 0x1, UPT ;  /* 0x000000012800788c */ /* 0x000fe4000bf65270 */
[----:B--2---:R-:W-:Y:S02]  /*2380*/  UIMAD.WIDE.U32 UR16, UR38, UR15, URZ ;  /* 0x0000000f261072a5 */ /* 0x004fe4000f8e00ff */
[----:B------:R-:W-:Y:S02]  /*2390*/  UIMAD.WIDE.U32 UR8, UR39, UR12, URZ ;  /* 0x0000000c270872a5 */ /* 0x000fe4000f8e00ff */
[----:B------:R-:W-:-:S02]  /*23a0*/  UISETP.NE.AND UP0, UPT, UR14, 0x1, UPT ;  /* 0x000000010e00788c */ /* 0x000fc4000bf05270 */
[----:B------:R-:W-:Y:S01]  /*23b0*/  UIMAD.WIDE.U32 UR22, UR29, UR15, URZ ;  /* 0x0000000f1d1672a5 */ /* 0x000fe2000f8e00ff */
[----:B------:R-:W-:Y:S02]  /*23c0*/  UMOV UR16, UR17 ;  /* 0x0000001100107c82 */ /* 0x000fe40008000000 */
[----:B------:R-:W-:Y:S01]  /*23d0*/  UMOV UR8, UR9 ;  /* 0x0000000900087c82 */ /* 0x000fe20008000000 */
[----:B---3--:R-:W-:Y:S02]  /*23e0*/  USHF.R.U32.HI UR16, URZ, UR30, UR16 ;  /* 0x0000001eff107299 */ /* 0x008fe40008011610 */
[----:B----4-:R-:W-:Y:S02]  /*23f0*/  UISETP.NE.AND UP2, UPT, UR20, 0x1, UPT ;  /* 0x000000011400788c */ /* 0x010fe4000bf45270 */
[----:B------:R-:W-:Y:S02]  /*2400*/  USHF.R.U32.HI UR8, URZ, UR13, UR8 ;  /* 0x0000000dff087299 */ /* 0x000fe40008011608 */
[----:B------:R-:W-:-:S02]  /*2410*/  USEL UR7, UR38, UR16, !UP0 ;  /* 0x0000001026077287 */ /* 0x000fc4000c000000 */
[----:B------:R-:W-:Y:S02]  /*2420*/  USEL UR8, UR39, UR8, !UP2 ;  /* 0x0000000827087287 */ /* 0x000fe4000d000000 */
[----:B-1----:R-:W-:Y:S01]  /*2430*/  UIMAD.WIDE.U32 UR16, UR7, UR10, URZ ;  /* 0x0000000a071072a5 */ /* 0x002fe2000f8e00ff */
[----:B------:R-:W-:Y:S01]  /*2440*/  UMOV UR4, UR23 ;  /* 0x0000001700047c82 */ /* 0x000fe20008000000 */
[----:B------:R-:W-:Y:S02]  /*2450*/  UIMAD.WIDE.U32 UR18, UR37, UR12, URZ ;  /* 0x0000000c251272a5 */ /* 0x000fe4000f8e00ff */
[----:B------:R-:W-:-:S03]  /*2460*/  UIMAD.WIDE.U32 UR22, UR8, UR10, URZ ;  /* 0x0000000a081672a5 */ /* 0x000fc6000f8e00ff */
[----:B------:R-:W-:Y:S01]  /*2470*/  UMOV UR16, UR17 ;  /* 0x0000001100107c82 */ /* 0x000fe20008000000 */
[----:B------:R-:W-:Y:S02]  /*2480*/  USHF.R.U32.HI UR4, URZ, UR30, UR4 ;  /* 0x0000001eff047299 */ /* 0x000fe40008011604 */
[----:B------:R-:W-:Y:S01]  /*2490*/  @UP3 USHF.R.U32.HI UR7, URZ, UR11, UR16 ;  /* 0x0000000bff073299 */ /* 0x000fe20008011610 */
[----:B------:R-:W-:Y:S01]  /*24a0*/  UMOV UR18, UR19 ;  /* 0x0000001300127c82 */ /* 0x000fe20008000000 */
[----:B------:R-:W-:Y:S01]  /*24b0*/  UMOV UR22, UR23 ;  /* 0x0000001700167c82 */ /* 0x000fe20008000000 */
[----:B------:R-:W-:Y:S02]  /*24c0*/  USHF.R.U32.HI UR13, URZ, UR13, UR18 ;  /* 0x0000000dff0d7299 */ /* 0x000fe40008011612 */
[----:B------:R-:W-:Y:S02]  /*24d0*/  USEL UR4, UR29, UR4, !UP0 ;  /* 0x000000041d047287 */ /* 0x000fe4000c000000 */
[----:B------:R-:W-:-:S02]  /*24e0*/  @UP3 USHF.R.U32.HI UR8, URZ, UR11, UR22 ;  /* 0x0000000bff083299 */ /* 0x000fc40008011616 */
[----:B------:R-:W-:Y:S02]  /*24f0*/  UIMAD UR9, UR40, UR7, URZ ;  /* 0x00000007280972a4 */ /* 0x000fe4000f8e02ff */
[----:B------:R-:W-:Y:S02]  /*2500*/  USEL UR7, UR37, UR13, !UP2 ;  /* 0x0000000d25077287 */ /* 0x000fe4000d000000 */
[----:B------:R-:W-:Y:S02]  /*2510*/  UIMAD UR12, UR40, UR8, URZ ;  /* 0x00000008280c72a4 */ /* 0x000fe4000f8e02ff */
[----:B------:R-:W-:Y:S02]  /*2520*/  UISETP.GE.AND UP0, UPT, UR4, UR9, UPT ;  /* 0x000000090400728c */ /* 0x000fe4000bf06270 */
[----:B------:R-:W-:Y:S02]  /*2530*/  UIMAD.WIDE.U32 UR16, UR4, UR10, URZ ;  /* 0x0000000a041072a5 */ /* 0x000fe4000f8e00ff */
[----:B------:R-:W-:-:S02]  /*2540*/  UISETP.GE.OR UP0, UPT, UR7, UR12, UP0 ;  /* 0x0000000c0700728c */ /* 0x000fc40008706670 */
        /* <DEDUP_REMOVED lines=19> */
.L_x_40:
[----:B------:R-:W2:Y:S02]  /*2680*/  LDCU UR4, c[0x0][0xb30] ;  /* 0x00016600ff0477ac */ /* 0x000ea40008000800 */
[----:B--2---:R-:W-:-:S09]  /*2690*/  UISETP.NE.AND UP0, UPT, UR4, 0x1, UPT ;  /* 0x000000010400788c */ /* 0x004fd2000bf05270 */
[----:B------:R-:W-:Y:S05]  /*26a0*/  BRA.U UP0, `(.L_x_41) ;  /* 0x0000000100447547 */ /* 0x000fea000b800000 */
[----:B------:R-:W2:Y:S01]  /*26b0*/  LDCU.128 UR12, c[0x0][0xb10] ;  /* 0x00016200ff0c77ac */ /* 0x000ea20008000c00 */
[----:B------:R-:W3:Y:S01]  /*26c0*/  LDCU UR16, c[0x0][0xb0c] ;  /* 0x00016180ff1077ac */ /* 0x000ee20008000800 */
[----:B------:R-:W4:Y:S01]  /*26d0*/  LDCU UR17, c[0x0][0xb20] ;  /* 0x00016400ff1177ac */ /* 0x000f220008000800 */
[----:B--2---:R-:W-:Y:S02]  /*26e0*/  UIMAD.WIDE.U32 UR10, UR37, UR12, URZ ;  /* 0x0000000c250a72a5 */ /* 0x004fe4000f8e00ff */
[----:B------:R-:W-:Y:S02]  /*26f0*/  UIMAD.WIDE.U32 UR8, UR29, UR15, URZ ;  /* 0x0000000f1d0872a5 */ /* 0x000fe4000f8e00ff */
[----:B---3--:R-:W-:Y:S02]  /*2700*/  UISETP.NE.AND UP2, UPT, UR16, 0x1, UPT ;  /* 0x000000011000788c */ /* 0x008fe4000bf45270 */
[----:B------:R-:W-:Y:S01]  /*2710*/  UISETP.NE.AND UP0, UPT, UR14, 0x1, UPT ;  /* 0x000000010e00788c */ /* 0x000fe2000bf05270 */
[----:B------:R-:W-:-:S02]  /*2720*/  UMOV UR7, UR11 ;  /* 0x0000000b00077c82 */ /* 0x000fc40008000000 */
[----:B------:R-:W-:Y:S01]  /*2730*/  UMOV UR4, UR9 ;  /* 0x0000000900047c82 */ /* 0x000fe20008000000 */
[----:B------:R-:W-:Y:S02]  /*2740*/  USHF.R.U32.HI UR7, URZ, UR13, UR7 ;  /* 0x0000000dff077299 */ /* 0x000fe40008011607 */
[----:B----4-:R-:W-:Y:S02]  /*2750*/  USHF.R.U32.HI UR4, URZ, UR17, UR4 ;  /* 0x00000011ff047299 */ /* 0x010fe40008011604 */
[----:B------:R-:W-:Y:S02]  /*2760*/  USEL UR7, UR37, UR7, !UP2 ;  /* 0x0000000725077287 */ /* 0x000fe4000d000000 */
[----:B------:R-:W-:-:S04]  /*2770*/  USEL UR4, UR29, UR4, !UP0 ;  /* 0x000000041d047287 */ /* 0x000fc8000c000000 */
[----:B------:R-:W-:Y:S02]  /*2780*/  UIADD3 UR8, UPT, UPT, UR7, -UR4, URZ ;  /* 0x8000000407087290 */ /* 0x000fe4000fffe0ff */
[----:B------:R-:W-:Y:S02]  /*2790*/  UIADD3 UR4, UPT, UPT, -UR7, UR4, URZ ;  /* 0x0000000407047290 */ /* 0x000fe4000fffe1ff */
[----:B------:R-:W-:Y:S02]  /*27a0*/  UIMAD UR29, UR8, UR14, UR29 ;  /* 0x0000000e081d72a4 */ /* 0x000fe4000f8e021d */
[----:B------:R-:W-:-:S12]  /*27b0*/  UIMAD UR37, UR4, UR16, UR37 ;  /* 0x00000010042572a4 */ /* 0x000fd8000f8e0225 */
.L_x_41:
[----:B------:R-:W-:Y:S01]  /*27c0*/  VIADD R11, R11, 0x1 ;  /* 0x000000010b0b7836 */ /* 0x000fe20000000000 */
[----:B------:R-:W-:Y:S01]  /*27d0*/  PLOP3.LUT P1, PT, PT, PT, PT, 0x80, 0x8 ;  /* 0x000000000008781c */ /* 0x000fe20003f2f070 */
[----:B------:R-:W-:Y:S02]  /*27e0*/  UIADD3 UR45, UPT, UPT, UR37, UR60, URZ ;  /* 0x0000003c252d7290 */ /* 0x000fe4000fffe0ff */
[----:B------:R-:W-:Y:S01]  /*27f0*/  UIADD3 UR46, UPT, UPT, UR29, UR57, URZ ;  /* 0x000000391d2e7290 */ /* 0x000fe2000fffe0ff */
[----:B------:R-:W-:-:S04]  /*2800*/  ISETP.NE.AND P0, PT, R11, 0x2, PT ;  /* 0x000000020b00780c */ /* 0x000fc80003f05270 */
[----:B-1----:R-:W-:Y:S02]  /*2810*/  SEL R0, RZ, 0x1, P0 ;  /* 0x00000001ff007807 */ /* 0x002fe40000000000 */
[----:B------:R-:W-:Y:S02]  /*2820*/  SEL R11, R11, RZ, P0 ;  /* 0x000000ff0b0b7207 */ /* 0x000fe40000000000 */
[----:B------:R-:W-:Y:S01]  /*2830*/  LOP3.LUT R10, R10, R0, RZ, 0x3c, !PT ;  /* 0x000000000a0a7212 */ /* 0x000fe200078e3cff */
[----:B------:R-:W-:Y:S06]  /*2840*/  BRA.U UP1, `(.L_x_42) ;  /* 0xfffffff1012c7547 */ /* 0x000fec000b83ffff */
[----:B------:R-:W-:Y:S01]  /*2850*/  UIADD3 UR6, UPT, UPT, UR6, 0x18, URZ ;  /* 0x0000001806067890 */ /* 0x000fe2000fffe0ff */
[----:B------:R-:W-:-:S03]  /*2860*/  SHF.L.U32 R2, R12, 0x1f, RZ ;  /* 0x0000001f0c027819 */ /* 0x000fc600000006ff */
[----:B------:R-:W-:-:S09]  /*2870*/  ULEA UR4, UR5, UR6, 0x3 ;  /* 0x0000000605047291 */ /* 0x000fd2000f8e18ff */
[----:B------:R-:W1:Y:S02]  /*2880*/  SYNCS.PHASECHK.TRANS64.TRYWAIT P0, [UR4], R2 ;  /* 0x00000002ff0075a7 */ /* 0x000e640008001104 */
[----:B-1----:R-:W-:Y:S05]  /*2890*/  @!P0 BRA `(.L_x_43) ;  /* 0x0000004400408947 */ /* 0x002fea0003800000 */
.L_x_117:
[----:B------:R-:W-:-:S04]  /*28a0*/  UIADD3 UR4, UPT, UPT, UR5, 0x1, URZ ;  /* 0x0000000105047890 */ /* 0x000fc8000fffe0ff */
[----:B------:R-:W-:-:S04]  /*28b0*/  UISETP.NE.AND UP0, UPT, UR4, 0x3, UPT ;  /* 0x000000030400788c */ /* 0x000fc8000bf05270 */
[----:B------:R-:W-:Y:S02]  /*28c0*/  USEL UR7, URZ, 0x1, UP0 ;  /* 0x00000001ff077887 */ /* 0x000fe40008000000 */
[----:B------:R-:W-:-:S04]  /*28d0*/  USEL UR4, UR4, URZ, UP0 ;  /* 0x000000ff04047287 */ /* 0x000fc80008000000 */
[----:B------:R-:W-:Y:S01]  /*28e0*/  ULEA UR5, UR4, UR6, 0x3 ;  /* 0x0000000604057291 */ /* 0x000fe2000f8e18ff */
[----:B------:R-:W-:-:S04]  /*28f0*/  LOP3.LUT R12, R12, UR7, RZ, 0x3c, !PT ;  /* 0x000000070c0c7c12 */ /* 0x000fc8000f8e3cff */
[----:B-1----:R-:W-:-:S04]  /*2900*/  SHF.L.U32 R2, R12, 0x1f, RZ ;  /* 0x0000001f0c027819 */ /* 0x002fc800000006ff */
[----:B------:R-:W1:Y:S02]  /*2910*/  SYNCS.PHASECHK.TRANS64.TRYWAIT P0, [UR5], R2 ;  /* 0x00000002ff0075a7 */ /* 0x000e640008001105 */
[----:B-1----:R-:W-:Y:S05]  /*2920*/  @!P0 BRA `(.L_x_44) ;  /* 0x0000004400348947 */ /* 0x002fea0003800000 */
.L_x_119:
[----:B------:R-:W-:-:S04]  /*2930*/  UIADD3 UR4, UPT, UPT, UR4, 0x1, URZ ;  /* 0x0000000104047890 */ /* 0x000fc8000fffe0ff */
[----:B------:R-:W-:-:S04]  /*2940*/  UISETP.NE.AND UP0, UPT, UR4, 0x3, UPT ;  /* 0x000000030400788c */ /* 0x000fc8000bf05270 */
[----:B------:R-:W-:Y:S02]  /*2950*/  USEL UR5, URZ, 0x1, UP0 ;  /* 0x00000001ff057887 */ /* 0x000fe40008000000 */
[----:B------:R-:W-:-:S04]  /*2960*/  USEL UR4, UR4, URZ, UP0 ;  /* 0x000000ff04047287 */ /* 0x000fc80008000000 */
[----:B------:R-:W-:Y:S01]  /*2970*/  ULEA UR4, UR4, UR6, 0x3 ;  /* 0x0000000604047291 */ /* 0x000fe2000f8e18ff */
[----:B-1----:R-:W-:-:S04]  /*2980*/  LOP3.LUT R2, R12, UR5, RZ, 0x3c, !PT ;  /* 0x000000050c027c12 */ /* 0x002fc8000f8e3cff */
[----:B------:R-:W-:Y:S01]  /*2990*/  SHF.L.U32 R2, R2, 0x1f, RZ ;  /* 0x0000001f02027819 */ /* 0x000fe200000006ff */
[----:B------:R-:W-:-:S07]  /*29a0*/  IMAD.U32 R0, RZ, RZ, UR4 ;  /* 0x00000004ff007e24 */ /* 0x000fce000f8e00ff */
.L_x_45:
[----:B-1----:R1:W2:Y:S02]  /*29b0*/  SYNCS.PHASECHK.TRANS64.TRYWAIT P0, [R0+URZ], R2 ;  /* 0x00000002000075a7 */ /* 0x0022a400080011ff */
[----:B--2---:R-:W-:Y:S05]  /*29c0*/  @!P0 NANOSLEEP.SYNCS 0x989680 ;  /* 0x009896800000895d */ /* 0x004fea0003900000 */
[----:B------:R-:W2:Y:S02]  /*29d0*/  @!P0 SYNCS.PHASECHK.TRANS64 P0, [R0+URZ], R2 ;  /* 0x00000002000085a7 */ /* 0x000ea400080010ff */
[----:B--2---:R-:W-:Y:S05]  /*29e0*/  @P0 EXIT ;  /* 0x000000000000094d */ /* 0x004fea0003800000 */
[----:B------:R-:W-:Y:S05]  /*29f0*/  BRA `(.L_x_45) ;  /* 0xfffffffc00ec7947 */ /* 0x000fea000383ffff */
.L_x_22:
[----:B------:R-:W-:-:S04]  /*2a00*/  UISETP.NE.AND UP0, UPT, UR55, URZ, UPT ;  /* 0x000000ff3700728c */ /* 0x000fc8000bf05270 */
[----:B------:R-:W-:-:S09]  /*2a10*/  UISETP.NE.OR UP0, UPT, UR18, 0x1, UP0 ;  /* 0x000000011200788c */ /* 0x000fd20008705670 */
[----:B------:R-:W-:Y:S05]  /*2a20*/  BRA.U UP0, `(.L_x_46) ;  /* 0x0000000500487547 */ /* 0x000fea000b800000 */
[----:B------:R-:W-:Y:S01]  /*2a30*/  ISETP.GE.U32.AND P2, PT, R0, 0x4, PT ;  /* 0x000000040000780c */ /* 0x000fe20003f46070 */
[----:B------:R-:W-:Y:S01]  /*2a40*/  IMAD.MOV.U32 R12, RZ, RZ, 0x1 ;  /* 0x00000001ff0c7424 */ /* 0x000fe200078e00ff */
[----:B------:R-:W-:Y:S02]  /*2a50*/  CS2R R10, SRZ ;  /* 0x00000000000a7805 */ /* 0x000fe4000001ff00 */
[----:B------:R-:W-:Y:S01]  /*2a60*/  CS2R R8, SRZ ;  /* 0x0000000000087805 */ /* 0x000fe2000001ff00 */
[----:B------:R-:W-:Y:S01]  /*2a70*/  UMOV UR6, 0x400 ;  /* 0x0000040000067882 */ /* 0x000fe20000000000 */
[----:B------:R-:W-:Y:S01]  /*2a80*/  UMOV UR5, URZ ;  /* 0x000000ff00057c82 */ /* 0x000fe20008000000 */
[----:B------:R-:W-:-:S12]  /*2a90*/  ULEA UR6, UR55, UR6, 0x18 ;  /* 0x0000000637067291 */ /* 0x000fd8000f8ec0ff */
.L_x_50:
[----:B------:R-:W-:Y:S02]  /*2aa0*/  LEA R2, R8, UR6, 0x3 ;  /* 0x0000000608027c11 */ /* 0x000fe4000f8e18ff */
[----:B------:R-:W-:-:S03]  /*2ab0*/  SHF.L.U32 R4, R9, 0x1f, RZ ;  /* 0x0000001f09047819 */ /* 0x000fc600000006ff */
[----:B------:R-:W-:Y:S01]  /*2ac0*/  VIADD R5, R2, 0xc0 ;  /* 0x000000c002057836 */ /* 0x000fe20000000000 */
[----:B------:R-:W1:Y:S02]  /*2ad0*/  SYNCS.PHASECHK.TRANS64.TRYWAIT P0, [R2+URZ+0xb0], R4 ;  /* 0x0000b004020075a7 */ /* 0x000e6400080011ff */
[----:B-1----:R-:W-:Y:S05]  /*2ae0*/  @!P0 BRA `(.L_x_47) ;  /* 0x0000004000dc8947 */ /* 0x002fea0003800000 */
.L_x_120:
[----:B------:R-:W-:Y:S01]  /*2af0*/  ULEA UR4, UR5, UR6, 0x3 ;  /* 0x0000000605047291 */ /* 0x000fe2000f8e18ff */
[----:B-1----:R-:W-:Y:S01]  /*2b00*/  PRMT R2, RZ, 0x654, R5 ;  /* 0x00000654ff027816 */ /* 0x002fe20000000005 */
[----:B------:R-:W-:Y:S01]  /*2b10*/  @!P2 IMAD.MOV.U32 R4, RZ, RZ, 0x10 ;  /* 0x00000010ff04a424 */ /* 0x000fe200078e00ff */
[----:B------:R-:W-:Y:S01]  /*2b20*/  SHF.L.U32 R5, R12, 0x1f, RZ ;  /* 0x0000001f0c057819 */ /* 0x000fe200000006ff */
[----:B------:R-:W-:Y:S01]  /*2b30*/  UIADD3 UR7, UPT, UPT, UR4, 0x50, URZ ;  /* 0x0000005004077890 */ /* 0x000fe2000fffe0ff */
[----:B------:R1:W-:Y:S05]  /*2b40*/  SYNCS.ARRIVE.TRANS64.RED.A1T0 RZ, [R2+URZ], RZ ;  /* 0x000000ff02ff79a7 */ /* 0x0003ea00081004ff */
[----:B------:R-:W-:Y:S01]  /*2b50*/  IMAD.U32 R6, RZ, RZ, UR7 ;  /* 0x00000007ff067e24 */ /* 0x000fe2000f8e00ff */
[----:B------:R-:W2:Y:S04]  /*2b60*/  SYNCS.PHASECHK.TRANS64.TRYWAIT P0, [UR4+0x60], R5 ;  /* 0x00006005ff0075a7 */ /* 0x000ea80008001104 */
[----:B------:R-:W-:Y:S01]  /*2b70*/  PRMT R6, R0, 0x654, R6 ;  /* 0x0000065400067816 */ /* 0x000fe20000000006 */
[----:B-12---:R-:W-:Y:S06]  /*2b80*/  @!P0 BRA `(.L_x_48) ;  /* 0x0000004000c88947 */ /* 0x006fec0003800000 */
.L_x_122:
[----:B------:R-:W-:Y:S01]  /*2b90*/  ULEA UR8, UR5, UR6, 0x4 ;  /* 0x0000000605087291 */ /* 0x000fe2000f8e20ff */
[----:B------:R-:W-:Y:S01]  /*2ba0*/  SEL R3, R6, R3, !P2 ;  /* 0x0000000306037207 */ /* 0x000fe20005000000 */
[----:B------:R-:W-:Y:S01]  /*2bb0*/  UIADD3 UR9, UPT, UPT, UR4, 0x50, URZ ;  /* 0x0000005004097890 */ /* 0x000fe2000fffe0ff */
[----:B-1----:R-:W-:Y:S01]  /*2bc0*/  LEA R2, R11, UR6, 0x3 ;  /* 0x000000060b027c11 */ /* 0x002fe2000f8e18ff */
[----:B------:R-:W-:Y:S01]  /*2bd0*/  UIADD3 UR8, UPT, UPT, UR8, 0xe0, URZ ;  /* 0x000000e008087890 */ /* 0x000fe2000fffe0ff */
[----:B------:R1:W-:Y:S01]  /*2be0*/  @!P2 SYNCS.ARRIVE.TRANS64.RED RZ, [R3+URZ], R4 ;  /* 0x0000000403ffa9a7 */ /* 0x0003e200080004ff */
[----:B------:R-:W-:Y:S01]  /*2bf0*/  UIADD3 UR4, UPT, UPT, UR5, 0x1, URZ ;  /* 0x0000000105047890 */ /* 0x000fe2000fffe0ff */
[----:B------:R-:W-:-:S03]  /*2c00*/  VIADD R8, R8, 0x1 ;  /* 0x0000000108087836 */ /* 0x000fc60000000000 */
[----:B------:R-:W-:Y:S02]  /*2c10*/  UISETP.NE.AND UP0, UPT, UR4, 0x2, UPT ;  /* 0x000000020400788c */ /* 0x000fe4000bf05270 */
[----:B------:R-:W-:Y:S01]  /*2c20*/  ISETP.NE.AND P0, PT, R8, 0x2, PT ;  /* 0x000000020800780c */ /* 0x000fe20003f05270 */
[----:B------:R-:W-:Y:S06]  /*2c30*/  UGETNEXTWORKID.BROADCAST [UR8], [UR9] ;  /* 0x00000000080073ca */ /* 0x000fec0008000100 */
[----:B------:R-:W-:Y:S02]  /*2c40*/  USEL UR7, URZ, 0x1, UP0 ;  /* 0x00000001ff077887 */ /* 0x000fe40008000000 */
[----:B------:R-:W-:-:S04]  /*2c50*/  USEL UR5, UR4, URZ, UP0 ;  /* 0x000000ff04057287 */ /* 0x000fc80008000000 */
[----:B------:R-:W-:Y:S02]  /*2c60*/  LOP3.LUT R12, R12, UR7, RZ, 0x3c, !PT ;  /* 0x000000070c0c7c12 */ /* 0x000fe4000f8e3cff */
[----:B-1----:R-:W-:-:S04]  /*2c70*/  SHF.L.U32 R4, R10, 0x1f, RZ ;  /* 0x0000001f0a047819 */ /* 0x002fc800000006ff */
[----:B------:R-:W1:Y:S02]  /*2c80*/  SYNCS.PHASECHK.TRANS64.TRYWAIT P1, [R2+URZ+0x50], R4 ;  /* 0x00005004020075a7 */ /* 0x000e6400080211ff */
[----:B-1----:R-:W-:Y:S05]  /*2c90*/  @!P1 BRA `(.L_x_49) ;  /* 0x00000040009c9947 */ /* 0x002fea0003800000 */
.L_x_123:
[C---:B-1----:R-:W-:Y:S01]  /*2ca0*/  LEA R4, R11.reuse, UR6, 0x4 ;  /* 0x000000060b047c11 */ /* 0x042fe2000f8e20ff */
[----:B------:R-:W-:Y:S01]  /*2cb0*/  VIADD R2, R2, 0x60 ;  /* 0x0000006002027836 */ /* 0x000fe20000000000 */
[----:B------:R-:W-:Y:S01]  /*2cc0*/  SEL R8, R8, RZ, P0 ;  /* 0x000000ff08087207 */ /* 0x000fe20000000000 */
[----:B------:R-:W-:-:S03]  /*2cd0*/  VIADD R11, R11, 0x1 ;  /* 0x000000010b0b7836 */ /* 0x000fc60000000000 */
[----:B------:R-:W1:Y:S01]  /*2ce0*/  LDS.128 R4, [R4+0xe0] ;  /* 0x0000e00004047984 */ /* 0x000e620000000c00 */
[----:B------:R-:W-:Y:S02]  /*2cf0*/  PRMT R2, RZ, 0x654, R2 ;  /* 0x00000654ff027816 */ /* 0x000fe40000000002 */
[C---:B------:R-:W-:Y:S01]  /*2d00*/  ISETP.NE.AND P1, PT, R11.reuse, 0x2, PT ;  /* 0x000000020b00780c */ /* 0x040fe20003f25270 */
[----:B------:R-:W-:Y:S01]  /*2d10*/  @!PT LDS RZ, [RZ] ;  /* 0x00000000fffff984 */ /* 0x000fe20000000800 */
[----:B------:R-:W-:Y:S01]  /*2d20*/  @!PT LDS RZ, [RZ] ;  /* 0x00000000fffff984 */ /* 0x000fe20000000800 */
[----:B------:R-:W-:Y:S01]  /*2d30*/  @!PT LDS RZ, [RZ] ;  /* 0x00000000fffff984 */ /* 0x000fe20000000800 */
[----:B------:R-:W-:Y:S01]  /*2d40*/  @!PT LDS RZ, [RZ] ;  /* 0x00000000fffff984 */ /* 0x000fe20000000800 */
[----:B------:R2:W-:Y:S06]  /*2d50*/  MEMBAR.ALL.CTA ;  /* 0x0000000000007992 */ /* 0x0005ec0000008000 */
[----:B--2---:R-:W2:Y:S01]  /*2d60*/  FENCE.VIEW.ASYNC.S ;  /* 0x00000000000073c6 */ /* 0x004ea20000000000 */
[----:B------:R-:W-:Y:S01]  /*2d70*/  SEL R11, R11, RZ, P1 ;  /* 0x000000ff0b0b7207 */ /* 0x000fe20000800000 */
[----:B--2---:R2:W-:Y:S01]  /*2d80*/  SYNCS.ARRIVE.TRANS64.RED.A1T0 RZ, [R2+URZ], RZ ;  /* 0x000000ff02ff79a7 */ /* 0x0045e200081004ff */
[----:B-1----:R-:W-:-:S02]  /*2d90*/  LOP3.LUT P3, RZ, R6, 0x1, RZ, 0xc0, !PT ;  /* 0x0000000106ff7812 */ /* 0x002fc4000786c0ff */
[----:B------:R-:W-:-:S04]  /*2da0*/  SEL R4, RZ, 0x1, P1 ;  /* 0x00000001ff047807 */ /* 0x000fc80000800000 */
[----:B------:R-:W-:Y:S02]  /*2db0*/  LOP3.LUT R10, R10, R4, RZ, 0x3c, !PT ;  /* 0x000000040a0a7212 */ /* 0x000fe400078e3cff */
[----:B--2---:R-:W-:-:S04]  /*2dc0*/  SEL R2, RZ, 0x1, P0 ;  /* 0x00000001ff027807 */ /* 0x004fc80000000000 */
[----:B------:R-:W-:Y:S01]  /*2dd0*/  LOP3.LUT R9, R9, R2, RZ, 0x3c, !PT ;  /* 0x0000000209097212 */ /* 0x000fe200078e3cff */
[----:B------:R-:W-:Y:S06]  /*2de0*/  @P3 BRA `(.L_x_50) ;  /* 0xfffffffc002c3947 */ /* 0x000fec000383ffff */
[----:B------:R-:W-:Y:S01]  /*2df0*/  ULEA UR4, UR5, UR6, 0x3 ;  /* 0x0000000605047291 */ /* 0x000fe2000f8e18ff */
[----:B------:R-:W-:-:S08]  /*2e00*/  SHF.L.U32 R2, R12, 0x1f, RZ ;  /* 0x0000001f0c027819 */ /* 0x000fd000000006ff */
[----:B------:R-:W1:Y:S02]  /*2e10*/  SYNCS.PHASECHK.TRANS64 P0, [UR4+0x60], R2 ;  /* 0x00006002ff0075a7 */ /* 0x000e640008001004 */
[----:B-1----:R-:W-:Y:S05]  /*2e20*/  @P0 BRA `(.L_x_51) ;  /* 0x0000000000080947 */ /* 0x002fea0003800000 */
[----:B------:R-:W1:Y:S02]  /*2e30*/  SYNCS.PHASECHK.TRANS64.TRYWAIT P0, [UR4+0x60], R2 ;  /* 0x00006002ff0075a7 */ /* 0x000e640008001104 */
[----:B-1----:R-:W-:Y:S05]  /*2e40*/  @!P0 BRA `(.L_x_52) ;  /* 0x0000004000448947 */ /* 0x002fea0003800000 */
.L_x_51:
[----:B------:R-:W-:-:S04]  /*2e50*/  UIADD3 UR7, UPT, UPT, UR5, 0x1, URZ ;  /* 0x0000000105077890 */ /* 0x000fc8000fffe0ff */
[----:B------:R-:W-:-:S04]  /*2e60*/  UISETP.NE.AND UP0, UPT, UR7, 0x2, UPT ;  /* 0x000000020700788c */ /* 0x000fc8000bf05270 */
[----:B------:R-:W-:Y:S02]  /*2e70*/  USEL UR8, URZ, 0x1, UP0 ;  /* 0x00000001ff087887 */ /* 0x000fe40008000000 */
[----:B------:R-:W-:-:S04]  /*2e80*/  USEL UR7, UR7, URZ, UP0 ;  /* 0x000000ff07077287 */ /* 0x000fc80008000000 */
[----:B------:R-:W-:Y:S01]  /*2e90*/  ULEA UR7, UR7, UR6, 0x3 ;  /* 0x0000000607077291 */ /* 0x000fe2000f8e18ff */
[----:B-1----:R-:W-:-:S04]  /*2ea0*/  LOP3.LUT R2, R12, UR8, RZ, 0x3c, !PT ;  /* 0x000000080c027c12 */ /* 0x002fc8000f8e3cff */
[----:B------:R-:W-:-:S04]  /*2eb0*/  SHF.L.U32 R0, R2, 0x1f, RZ ;  /* 0x0000001f02007819 */ /* 0x000fc800000006ff */
[----:B------:R-:W1:Y:S02]  /*2ec0*/  SYNCS.PHASECHK.TRANS64 P0, [UR7+0x60], R0 ;  /* 0x00006000ff0075a7 */ /* 0x000e640008001007 */
[----:B-1----:R-:W-:Y:S05]  /*2ed0*/  @P0 EXIT ;  /* 0x000000000000094d */ /* 0x002fea0003800000 */
[----:B------:R-:W-:Y:S02]  /*2ee0*/  SHF.L.U32 R2, R2, 0x1f, RZ ;  /* 0x0000001f02027819 */ /* 0x000fe400000006ff */
[----:B------:R-:W-:-:S07]  /*2ef0*/  MOV R0, UR7 ;  /* 0x0000000700007c02 */ /* 0x000fce0008000f00 */
.L_x_53:
[----:B-1----:R1:W2:Y:S02]  /*2f00*/  SYNCS.PHASECHK.TRANS64.TRYWAIT P0, [R0+URZ+0x60], R2 ;  /* 0x00006002000075a7 */ /* 0x0022a400080011ff */
[----:B--2---:R-:W-:Y:S05]  /*2f10*/  @!P0 NANOSLEEP.SYNCS 0x989680 ;  /* 0x009896800000895d */ /* 0x004fea0003900000 */
[----:B------:R-:W2:Y:S02]  /*2f20*/  @!P0 SYNCS.PHASECHK.TRANS64 P0, [R0+URZ+0x60], R2 ;  /* 0x00006002000085a7 */ /* 0x000ea400080010ff */
[----:B--2---:R-:W-:Y:S05]  /*2f30*/  @P0 EXIT ;  /* 0x000000000000094d */ /* 0x004fea0003800000 */
[----:B------:R-:W-:Y:S05]  /*2f40*/  BRA `(.L_x_53) ;  /* 0xfffffffc00ec7947 */ /* 0x000fea000383ffff */
.L_x_46:
[----:B------:R-:W-:Y:S05]  /*2f50*/  BRA.U UP4, `(.L_x_54) ;  /* 0x0000001104a07547 */ /* 0x000fea000b800000 */
[----:B------:R-:W-:Y:S01]  /*2f60*/  UMOV UR4, 0x40 ;  /* 0x0000004000047882 */ /* 0x000fe20000000000 */
[----:B------:R-:W-:Y:S01]  /*2f70*/  NOP ;  /* 0x0000000000007918 */ /* 0x000fe20000000000 */
[----:B------:R-:W-:Y:S01]  /*2f80*/  ULEA UR5, UR55, UR4, 0x18 ;  /* 0x0000000437057291 */ /* 0x000fe2000f8ec0ff */
[----:B------:R-:W-:Y:S02]  /*2f90*/  UMOV UR6, 0x400 ;  /* 0x0000040000067882 */ /* 0x000fe40000000000 */
[----:B------:R-:W-:-:S06]  /*2fa0*/  ULEA UR6, UR55, UR6, 0x18 ;  /* 0x0000000637067291 */ /* 0x000fcc000f8ec0ff */
[----:B------:R-:W1:Y:S02]  /*2fb0*/  LDS.U8 R0, [UR5+0x1c] ;  /* 0x00001c05ff007984 */ /* 0x000e640008000000 */
[----:B-1----:R-:W-:-:S13]  /*2fc0*/  ISETP.NE.AND P0, PT, R0, RZ, PT ;  /* 0x000000ff0000720c */ /* 0x002fda0003f05270 */
[----:B------:R-:W-:Y:S05]  /*2fd0*/  @P0 BRA `(.L_x_55) ;  /* 0x0000000400080947 */ /* 0x000fea0003800000 */
[----:B------:R-:W-:Y:S02]  /*2fe0*/  UISETP.NE.U32.AND UP1, UPT, UR33, 0x1, UPT ;  /* 0x000000012100788c */ /* 0x000fe4000bf25070 */
[----:B------:R-:W-:-:S07]  /*2ff0*/  UIADD3 UR7, UPT, UPT, UR5, 0x8, URZ ;  /* 0x0000000805077890 */ /* 0x000fce000fffe0ff */
[----:B------:R-:W-:Y:S05]  /*3000*/  BRA.U !UP1, `(.L_x_56) ;  /* 0x00000001099c7547 */ /* 0x000fea000b800000 */
[----:B------:R-:W-:Y:S01]  /*3010*/  ELECT P0, URZ, PT ;  /* 0x0000000000ff782f */ /* 0x000fe20003800000 */
[----:B------:R-:W-:-:S12]  /*3020*/  BSSY B0, `(.L_x_56) ;  /* 0x0000025000007945 */ /* 0x000fd80003800000 */
[----:B------:R-:W-:Y:S05]  /*3030*/  @!P0 BRA `(.L_x_57) ;  /* 0x00000000008c8947 */ /* 0x000fea0003800000 */
[----:B------:R-:W-:-:S05]  /*3040*/  UMOV UR4, 0x10 ;  /* 0x0000001000047882 */ /* 0x000fca0000000000 */
[----:B------:R-:W-:Y:S04]  /*3050*/  DEPBAR.LE SB1, 0x36 ;  /* 0x00009d800000791a */ /* 0x000fe80000000000 */
[----:B------:R-:W1:Y:S02]  /*3060*/  UTCATOMSWS.2CTA.FIND_AND_SET.ALIGN UP0, UR4, UR4 ;  /* 0x00000004000475e3 */ /* 0x000e640008200800 */
[----:B-1----:R-:W-:Y:S01]  /*3070*/  MOV R10, UR4 ;  /* 0x00000004000a7c02 */ /* 0x002fe20008000f00 */
[----:B------:R-:W-:Y:S06]  /*3080*/  BRA.U UP0, `(.L_x_58) ;  /* 0x0000000100187547 */ /* 0x000fec000b800000 */
.L_x_59:
[----:B------:R-:W-:Y:S05]  /*3090*/  NANOSLEEP 0x64 ;  /* 0x000000640000795d */ /* 0x000fea0003800000 */
[----:B------:R-:W-:-:S05]  /*30a0*/  UMOV UR4, 0x10 ;  /* 0x0000001000047882 */ /* 0x000fca0000000000 */
[----:B------:R-:W-:Y:S04]  /*30b0*/  DEPBAR.LE SB1, 0x36 ;  /* 0x00009d800000791a */ /* 0x000fe80000000000 */
[----:B------:R-:W1:Y:S02]  /*30c0*/  UTCATOMSWS.2CTA.FIND_AND_SET.ALIGN UP0, UR4, UR4 ;  /* 0x00000004000475e3 */ /* 0x000e640008200800 */
[----:B-1----:R-:W-:Y:S01]  /*30d0*/  MOV R10, UR4 ;  /* 0x00000004000a7c02 */ /* 0x002fe20008000f00 */
[----:B------:R-:W-:Y:S05]  /*30e0*/  BRA.U !UP0, `(.L_x_59) ;  /* 0xfffffffd08e87547 */ /* 0x000fea000b83ffff */
.L_x_58:
[----:B------:R-:W1:Y:S01]  /*30f0*/  LDS R6, [UR5+0x10] ;  /* 0x00001005ff067984 */ /* 0x000e620008000800 */
[----:B------:R-:W-:Y:S01]  /*3100*/  IMAD.U32 R0, RZ, RZ, UR6 ;  /* 0x00000006ff007e24 */ /* 0x000fe2000f8e00ff */
[----:B------:R-:W-:-:S03]  /*3110*/  MOV R4, UR35 ;  /* 0x0000002300047c02 */ /* 0x000fc60008000f00 */
[----:B------:R-:W-:Y:S01]  /*3120*/  VIADD R0, R0, 0x100 ;  /* 0x0000010000007836 */ /* 0x000fe20000000000 */
[----:B-1----:R-:W-:-:S04]  /*3130*/  SHF.L.U32 R6, R6, 0x1f, RZ ;  /* 0x0000001f06067819 */ /* 0x002fc800000006ff */
[----:B------:R-:W1:Y:S02]  /*3140*/  SYNCS.PHASECHK.TRANS64.TRYWAIT P0, [UR5+0x8], R6 ;  /* 0x00000806ff0075a7 */ /* 0x000e640008001105 */
[----:B-1----:R-:W-:Y:S05]  /*3150*/  @P0 BRA `(.L_x_60) ;  /* 0x0000000000080947 */ /* 0x002fea0003800000 */
[----:B------:R-:W1:Y:S02]  /*3160*/  SYNCS.PHASECHK.TRANS64.TRYWAIT P0, [UR5+0x8], R6 ;  /* 0x00000806ff0075a7 */ /* 0x000e640008001105 */
[----:B-1----:R-:W-:Y:S05]  /*3170*/  @!P0 BRA `(.L_x_61) ;  /* 0x0000003c00908947 */ /* 0x002fea0003800000 */
.L_x_60:
[----:B------:R-:W-:Y:S01]  /*3180*/  PRMT R4, R4, 0x654, R0 ;  /* 0x0000065404047816 */ /* 0x000fe20000000000 */
[----:B------:R-:W-:Y:S01]  /*3190*/  HFMA2 R0, -RZ, RZ, 0, 5.9604644775390625e-08 ;  /* 0x00000001ff007431 */ /* 0x000fe200000001ff */
[----:B------:R-:W-:Y:S01]  /*31a0*/  UPRMT UR4, UR35, 0x654, UR7 ;  /* 0x0000065423047896 */ /* 0x000fe20008000007 */
[----:B------:R-:W-:Y:S02]  /*31b0*/  IMAD.MOV.U32 R8, RZ, RZ, 0xffff ;  /* 0x0000ffffff087424 */ /* 0x000fe400078e00ff */
[----:B-1----:R-:W-:Y:S02]  /*31c0*/  IMAD.MOV.U32 R6, RZ, RZ, 0x4 ;  /* 0x00000004ff067424 */ /* 0x002fe400078e00ff */
[----:B------:R-:W-:Y:S01]  /*31d0*/  IMAD.SHL.U32 R9, R10, 0x20, RZ ;  /* 0x000000200a097824 */ /* 0x000fe200078e00ff */
[----:B------:R-:W-:Y:S02]  /*31e0*/  MOV R5, UR4 ;  /* 0x0000000400057c02 */ /* 0x000fe40008000f00 */
[-C--:B------:R-:W-:Y:S01]  /*31f0*/  SHF.L.U32 R8, R8, R10.reuse, RZ ;  /* 0x0000000a08087219 */ /* 0x080fe200000006ff */
[----:B------:R1:W-:Y:S01]  /*3200*/  SYNCS.ARRIVE.TRANS64.RED RZ, [UR4], R6 ;  /* 0x00000006ffff79a7 */ /* 0x0003e20008000404 */
[----:B------:R-:W-:Y:S01]  /*3210*/  SHF.L.U32 R7, R0, R10, RZ ;  /* 0x0000000a00077219 */ /* 0x000fe200000006ff */
[----:B------:R1:W-:Y:S04]  /*3220*/  STS [UR6+0x100], R9 ;  /* 0x00010009ff007988 */ /* 0x0003e80008000806 */
[----:B------:R1:W-:Y:S04]  /*3230*/  STAS [R4.64], R10 ;  /* 0x0000000a04007dbd */ /* 0x0003e8000c0008ff */
[----:B------:R1:W-:Y:S04]  /*3240*/  ATOMS.OR RZ, [UR5+0x14], R8 ;  /* 0x00001408ffff798c */ /* 0x0003e8000b000005 */
[----:B------:R1:W-:Y:S04]  /*3250*/  ATOMS.OR RZ, [UR5+0x18], R7 ;  /* 0x00001807ffff798c */ /* 0x0003e8000b000005 */
[----:B------:R1:W-:Y:S02]  /*3260*/  ATOMS.XOR RZ, [UR5+0x10], R0 ;  /* 0x00001000ffff798c */ /* 0x0003e4000b800005 */
.L_x_57:
[----:B------:R-:W-:Y:S05]  /*3270*/  BSYNC B0 ;  /* 0x0000000000007941 */ /* 0x000fea0003800000 */
.L_x_56:
[----:B------:R-:W-:Y:S05]  /*3280*/  BRA.U UP1, `(.L_x_62) ;  /* 0x00000001016c7547 */ /* 0x000fea000b800000 */
[----:B------:R-:W-:-:S03]  /*3290*/  UMOV UR4, 0xffffffff ;  /* 0xffffffff00047882 */ /* 0x000fc60000000000 */
[----:B------:R-:W-:Y:S05]  /*32a0*/  BRA.DIV UR4, `(.L_x_63) ;  /* 0x0000003e045c7947 */ /* 0x000fea000b800000 */
[----:B------:R-:W-:-:S13]  /*32b0*/  ELECT P0, URZ, PT ;  /* 0x0000000000ff782f */ /* 0x000fda0003800000 */
.L_x_127:
[----:B------:R-:W-:Y:S05]  /*32c0*/  @!P0 BRA `(.L_x_62) ;  /* 0x00000000005c8947 */ /* 0x000fea0003800000 */
[----:B-1----:R-:W1:Y:S02]  /*32d0*/  LDS R4, [UR5+0x10] ;  /* 0x00001005ff047984 */ /* 0x002e640008000800 */
[----:B-1----:R-:W-:-:S04]  /*32e0*/  SHF.L.U32 R4, R4, 0x1f, RZ ;  /* 0x0000001f04047819 */ /* 0x002fc800000006ff */
[----:B------:R-:W1:Y:S02]  /*32f0*/  SYNCS.PHASECHK.TRANS64.TRYWAIT P0, [UR5+0x8], R4 ;  /* 0x00000804ff0075a7 */ /* 0x000e640008001105 */
[----:B-1----:R-:W-:Y:S05]  /*3300*/  @P0 BRA `(.L_x_64) ;  /* 0x0000000000080947 */ /* 0x002fea0003800000 */
[----:B------:R-:W1:Y:S02]  /*3310*/  SYNCS.PHASECHK.TRANS64.TRYWAIT P0, [UR5+0x8], R4 ;  /* 0x00000804ff0075a7 */ /* 0x000e640008001105 */
[----:B-1----:R-:W-:Y:S05]  /*3320*/  @!P0 BRA `(.L_x_65) ;  /* 0x0000003c00608947 */ /* 0x002fea0003800000 */
.L_x_64:
[----:B------:R-:W2:Y:S01]  /*3330*/  LDS R6, [UR6+0x100] ;  /* 0x00010006ff067984 */ /* 0x000ea20008000800 */
[----:B-1----:R-:W-:Y:S02]  /*3340*/  HFMA2 R0, -RZ, RZ, 0, 5.9604644775390625e-08 ;  /* 0x00000001ff007431 */ /* 0x002fe400000001ff */
[----:B------:R-:W-:Y:S01]  /*3350*/  IMAD.MOV.U32 R4, RZ, RZ, 0xffff ;  /* 0x0000ffffff047424 */ /* 0x000fe200078e00ff */
[----:B------:R-:W-:Y:S01]  /*3360*/  UPRMT UR4, UR35, 0x654, UR7 ;  /* 0x0000065423047896 */ /* 0x000fe20008000007 */
[----:B--2---:R-:W-:-:S03]  /*3370*/  IMAD.SHL.U32 R5, R6, 0x20, RZ ;  /* 0x0000002006057824 */ /* 0x004fc600078e00ff */
[-C--:B------:R-:W-:Y:S02]  /*3380*/  SHF.L.U32 R4, R4, R6.reuse, RZ ;  /* 0x0000000604047219 */ /* 0x080fe400000006ff */
[----:B------:R-:W-:Y:S01]  /*3390*/  SHF.L.U32 R6, R0, R6, RZ ;  /* 0x0000000600067219 */ /* 0x000fe200000006ff */
[----:B------:R2:W-:Y:S04]  /*33a0*/  STS [UR6+0x100], R5 ;  /* 0x00010005ff007988 */ /* 0x0005e80008000806 */
[----:B------:R2:W-:Y:S04]  /*33b0*/  ATOMS.OR RZ, [UR5+0x14], R4 ;  /* 0x00001404ffff798c */ /* 0x0005e8000b000005 */
[----:B------:R2:W-:Y:S01]  /*33c0*/  ATOMS.OR RZ, [UR5+0x18], R6 ;  /* 0x00001806ffff798c */ /* 0x0005e2000b000005 */
[----:B------:R-:W-:Y:S03]  /*33d0*/  SYNCS.ARRIVE.TRANS64.RED.A1T0 RZ, [UR4], RZ ;  /* 0x000000ffffff79a7 */ /* 0x000fe60008100404 */
[----:B------:R2:W-:Y:S01]  /*33e0*/  ATOMS.XOR RZ, [UR5+0x10], R0 ;  /* 0x00001000ffff798c */ /* 0x0005e2000b800005 */
[----:B------:R-:W-:Y:S05]  /*33f0*/  BRA `(.L_x_62) ;  /* 0x0000000000107947 */ /* 0x000fea0003800000 */
.L_x_55:
[----:B------:R-:W-:Y:S02]  /*3400*/  MOV R0, 0xffffffff ;  /* 0xffffffff00007802 */ /* 0x000fe40000000f00 */
[----:B------:R-:W-:-:S03]  /*3410*/  MOV R4, 0x3440 ;  /* 0x0000344000047802 */ /* 0x000fc60000000f00 */
[----:B------:R1:W-:Y:S04]  /*3420*/  STS [UR6+0x100], R0 ;  /* 0x00010000ff007988 */ /* 0x0003e80008000806 */
[----:B-1---5:R-:W-:Y:S05]  /*3430*/  CALL.REL.NOINC `($__internal_1_$__cuda_sm10x_tcgen05_guardrail_trap_phase_invalid_during_alloc) ;  /* 0x0000004000687944 */ /* 0x022fea0003c00000 */
.L_x_62:
[----:B------:R-:W-:Y:S05]  /*3440*/  WARPSYNC.ALL ;  /* 0x0000000000007948 */ /* 0x000fea0003800000 */
[----:B------:R-:W3:Y:S01]  /*3450*/  S2UR UR4, SR_CgaCtaId ;  /* 0x00000000000479c3 */ /* 0x000ee20000008800 */
[----:B------:R-:W-:Y:S01]  /*3460*/  UMOV UR17, 0x400 ;  /* 0x0000040000117882 */ /* 0x000fe20000000000 */
[----:B------:R-:W-:-:S06]  /*3470*/  NOP ;  /* 0x0000000000007918 */ /* 0x000fcc0000000000 */
[----:B------:R-:W-:Y:S06]  /*3480*/  BAR.ARV 0x6, 0xa0 ;  /* 0x0182800000007b1d */ /* 0x000fec0000002000 */
[----:B------:R-:W4:Y:S01]  /*3490*/  LDCU UR6, c[0x0][0x38c] ;  /* 0x00007180ff0677ac */ /* 0x000f220008000800 */
[----:B------:R-:W-:Y:S01]  /*34a0*/  LOP3.LUT R3, R3, 0xffff, RZ, 0xc0, !PT ;  /* 0x0000ffff03037812 */ /* 0x000fe200078ec0ff */
[----:B-1----:R-:W-:Y:S01]  /*34b0*/  IMAD.MOV.U32 R9, RZ, RZ, 0x1 ;  /* 0x00000001ff097424 */ /* 0x002fe200078e00ff */
[----:B------:R-:W-:Y:S01]  /*34c0*/  LOP3.LUT R2, R2, 0xffff, RZ, 0xc0, !PT ;  /* 0x0000ffff02027812 */ /* 0x000fe200078ec0ff */
[----:B------:R-:W-:Y:S01]  /*34d0*/  IMAD.MOV.U32 R8, RZ, RZ, RZ ;  /* 0x000000ffff087224 */ /* 0x000fe200078e00ff */
[----:B------:R-:W-:Y:S01]  /*34e0*/  R2UR UR20, R3 ;  /* 0x00000000031472ca */ /* 0x000fe200000e0000 */
[----:B------:R-:W-:Y:S01]  /*34f0*/  UMOV UR24, URZ ;  /* 0x000000ff00187c82 */ /* 0x000fe20008000000 */
[----:B------:R-:W-:-:S02]  /*3500*/  R2UR UR30, R2 ;  /* 0x00000000021e72ca */ /* 0x000fc400000e0000 */
[----:B------:R-:W-:Y:S01]  /*3510*/  CS2R R2, SRZ ;  /* 0x0000000000027805 */ /* 0x000fe2000001ff00 */
[----:B------:R-:W-:Y:S01]  /*3520*/  UMOV UR15, URZ ;  /* 0x000000ff000f7c82 */ /* 0x000fe20008000000 */
[----:B---3--:R-:W-:Y:S01]  /*3530*/  ULEA UR17, UR4, UR17, 0x18 ;  /* 0x0000001104117291 */ /* 0x008fe2000f8ec0ff */
[----:B------:R-:W-:Y:S01]  /*3540*/  UMOV UR14, URZ ;  /* 0x000000ff000e7c82 */ /* 0x000fe20008000000 */
[----:B------:R-:W-:Y:S02]  /*3550*/  UISETP.NE.AND UP3, UPT, UR33, URZ, UPT ;  /* 0x000000ff2100728c */ /* 0x000fe4000bf65270 */
[----:B------:R-:W-:Y:S02]  /*3560*/  UIADD3 UR5, UPT, UPT, UR17, 0x2400, URZ ;  /* 0x0000240011057890 */ /* 0x000fe4000fffe0ff */
[----:B------:R-:W-:-:S03]  /*3570*/  UIADD3 UR4, UPT, UPT, UR17, 0x5400, URZ ;  /* 0x0000540011047890 */ /* 0x000fc6000fffe0ff */
[----:B--2---:R-:W1:Y:S01]  /*3580*/  LDS R0, [UR17+0x100] ;  /* 0x00010011ff007984 */ /* 0x004e620008000800 */
[----:B----4-:R-:W-:Y:S02]  /*3590*/  UIADD3 UR6, UPT, UPT, UR6, 0x3f, URZ ;  /* 0x0000003f06067890 */ /* 0x010fe4000fffe0ff */
[----:B------:R-:W-:Y:S02]  /*35a0*/  USHF.R.U32.HI UR5, URZ, 0x4, UR5 ;  /* 0x00000004ff057899 */ /* 0x000fe40008011605 */
[----:B------:R-:W-:Y:S02]  /*35b0*/  USHF.R.S32.HI UR25, URZ, 0x1f, UR6 ;  /* 0x0000001fff197899 */ /* 0x000fe40008011406 */
[----:B------:R-:W-:Y:S02]  /*35c0*/  USHF.R.U32.HI UR4, URZ, 0x4, UR4 ;  /* 0x00000004ff047899 */ /* 0x000fe40008011604 */
[----:B------:R-:W-:Y:S02]  /*35d0*/  ULEA.HI UR25, UR25, UR6, URZ, 0x6 ;  /* 0x0000000619197291 */ /* 0x000fe4000f8f30ff */
[----:B------:R-:W-:-:S02]  /*35e0*/  ULOP3.LUT UR5, UR5, 0x3fff, URZ, 0xc0, !UPT ;  /* 0x00003fff05057892 */ /* 0x000fc4000f8ec0ff */
[----:B------:R-:W-:Y:S02]  /*35f0*/  USHF.R.S32.HI UR25, URZ, 0x6, UR25 ;  /* 0x00000006ff197899 */ /* 0x000fe40008011419 */
[----:B------:R-:W-:Y:S02]  /*3600*/  ULOP3.LUT UR22, UR4, 0x3fff, URZ, 0xc0, !UPT ;  /* 0x00003fff04167892 */ /* 0x000fe4000f8ec0ff */
[----:B------:R-:W-:Y:S02]  /*3610*/  UISETP.LT.AND UP0, UPT, UR25, 0x1, UPT ;  /* 0x000000011900788c */ /* 0x000fe4000bf01270 */
[----:B------:R-:W-:Y:S02]  /*3620*/  ULOP3.LUT UR21, UR5, 0x10000, URZ, 0xfc, !UPT ;  /* 0x0001000005157892 */ /* 0x000fe4000f8efcff */
[----:B------:R-:W-:Y:S02]  /*3630*/  ULOP3.LUT UR22, UR22, 0x10000, URZ, 0xfc, !UPT ;  /* 0x0001000016167892 */ /* 0x000fe4000f8efcff */
[----:B------:R-:W-:Y:S01]  /*3640*/  USEL UR31, UR25, 0x1, !UP0 ;  /* 0x00000001191f7887 */ /* 0x000fe2000c000000 */
[----:B------:R-:W-:Y:S01]  /*3650*/  UMOV UR28, 0x0 ;  /* 0x00000000001c7882 */ /* 0x000fe20000000000 */
[----:B------:R-:W-:Y:S01]  /*3660*/  UMOV UR29, 0x81004a0 ;  /* 0x081004a0001d7882 */ /* 0x000fe20000000000 */
[----:B------:R-:W-:Y:S01]  /*3670*/  UMOV UR26, 0x0 ;  /* 0x00000000001a7882 */ /* 0x000fe20000000000 */
[----:B------:R-:W-:Y:S01]  /*3680*/  UMOV UR27, 0x81004a0 ;  /* 0x081004a0001b7882 */ /* 0x000fe20000000000 */
[----:B-1----:R-:W-:-:S15]  /*3690*/  R2UR UR32, R0 ;  /* 0x00000000002072ca */ /* 0x002fde00000e0000 */
.L_x_73:
[C---:B------:R-:W-:Y:S02]  /*36a0*/  LEA R0, R8.reuse, UR17, 0x3 ;  /* 0x0000001108007c11 */ /* 0x040fe4000f8e18ff */
[----:B------:R-:W-:Y:S02]  /*36b0*/  SHF.L.U32 R4, R3, 0x1f, RZ ;  /* 0x0000001f03047819 */ /* 0x000fe400000006ff */
[----:B------:R-:W-:Y:S02]  /*36c0*/  LEA R5, R8, UR17, 0x4 ;  /* 0x0000001108057c11 */ /* 0x000fe4000f8e20ff */
[----:B------:R-:W1:Y:S02]  /*36d0*/  SYNCS.PHASECHK.TRANS64.TRYWAIT P0, [R0+URZ+0x50], R4 ;  /* 0x00005004000075a7 */ /* 0x000e6400080011ff */
[----:B-1-3--:R-:W-:Y:S05]  /*36e0*/  @!P0 BRA `(.L_x_66) ;  /* 0x0000003800888947 */ /* 0x00afea0003800000 */
.L_x_128:
[----:B-1----:R-:W1:Y:S01]  /*36f0*/  LDS.128 R4, [R5+0xe0] ;  /* 0x0000e00005047984 */ /* 0x002e620000000c00 */
[----:B------:R-:W-:Y:S02]  /*3700*/  VIADD R0, R0, 0x60 ;  /* 0x0000006000007836 */ /* 0x000fe40000000000 */
[----:B------:R-:W-:Y:S01]  /*3710*/  VIADD R8, R8, 0x1 ;  /* 0x0000000108087836 */ /* 0x000fe20000000000 */
[----:B------:R-:W-:Y:S01]  /*3720*/  @!PT LDS RZ, [RZ] ;  /* 0x00000000fffff984 */ /* 0x000fe20000000800 */
[----:B------:R-:W-:Y:S01]  /*3730*/  @!PT LDS RZ, [RZ] ;  /* 0x00000000fffff984 */ /* 0x000fe20000000800 */
[----:B------:R-:W-:Y:S01]  /*3740*/  @!PT LDS RZ, [RZ] ;  /* 0x00000000fffff984 */ /* 0x000fe20000000800 */
[----:B------:R-:W-:Y:S01]  /*3750*/  @!PT LDS RZ, [RZ] ;  /* 0x00000000fffff984 */ /* 0x000fe20000000800 */
[----:B------:R2:W-:Y:S06]  /*3760*/  MEMBAR.ALL.CTA ;  /* 0x0000000000007992 */ /* 0x0005ec0000008000 */
[----:B--2---:R-:W2:Y:S01]  /*3770*/  FENCE.VIEW.ASYNC.S ;  /* 0x00000000000073c6 */ /* 0x004ea20000000000 */
[----:B------:R-:W-:-:S04]  /*3780*/  PRMT R0, RZ, 0x654, R0 ;  /* 0x00000654ff007816 */ /* 0x000fc80000000000 */
[----:B--2---:R2:W-:Y:S01]  /*3790*/  SYNCS.ARRIVE.TRANS64.RED.A1T0 RZ, [R0+URZ], RZ ;  /* 0x000000ff00ff79a7 */ /* 0x0045e200081004ff */
[----:B-1----:R-:W-:Y:S01]  /*37a0*/  LOP3.LUT P1, RZ, R6, 0x1, RZ, 0xc0, !PT ;  /* 0x0000000106ff7812 */ /* 0x002fe2000782c0ff */
[----:B--2---:R-:W-:-:S12]  /*37b0*/  BRA.U UP3, `(.L_x_67) ;  /* 0x0000000103e07547 */ /* 0x004fd8000b800000 */
[----:B------:R-:W1:Y:S01]  /*37c0*/  LDCU UR4, c[0x0][0x38c] ;  /* 0x00007180ff0477ac */ /* 0x000e620008000800 */
[----:B------:R-:W-:Y:S02]  /*37d0*/  PLOP3.LUT P2, PT, PT, PT, PT, 0x80, 0x8 ;  /* 0x000000000008781c */ /* 0x000fe40003f4f070 */
[----:B------:R-:W-:Y:S01]  /*37e0*/  SHF.L.U32 R4, R9, 0x1f, RZ ;  /* 0x0000001f09047819 */ /* 0x000fe200000006ff */
[----:B------:R-:W-:Y:S02]  /*37f0*/  ULEA UR23, UR24, UR17, 0x3 ;  /* 0x0000001118177291 */ /* 0x000fe4000f8e18ff */
[----:B------:R-:W-:Y:S02]  /*3800*/  ULEA UR18, UR24, UR32, 0x5 ;  /* 0x0000002018127291 */ /* 0x000fe4000f8e28ff */
[----:B-1----:R-:W-:-:S06]  /*3810*/  UISETP.GE.AND UP0, UPT, UR4, 0x1, UPT ;  /* 0x000000010400788c */ /* 0x002fcc000bf06270 */
[----:B------:R-:W-:-:S05]  /*3820*/  PLOP3.LUT P0, PT, PT, PT, UP0, 0x80, 0x8 ;  /* 0x000000000008781c */ /* 0x000fca0003f0f008 */
[----:B------:R-:W-:-:S08]  /*3830*/  @UP0 ULEA UR4, UR15, UR17, 0x3 ;  /* 0x000000110f040291 */ /* 0x000fd0000f8e18ff */
[----:B------:R-:W-:-:S04]  /*3840*/  @P0 SHF.L.U32 R0, R2, 0x1f, RZ ;  /* 0x0000001f02000819 */ /* 0x000fc800000006ff */
[----:B------:R1:W2:Y:S01]  /*3850*/  @P0 SYNCS.PHASECHK.TRANS64.TRYWAIT P2, [UR4], R0 ;  /* 0x00000000ff0005a7 */ /* 0x0002a20008041104 */
[----:B------:R-:W3:Y:S02]  /*3860*/  SYNCS.PHASECHK.TRANS64.TRYWAIT P0, [UR23+0x90], R4 ;  /* 0x00009004ff0075a7 */ /* 0x000ee40008001117 */
[----:B-123--:R-:W-:Y:S05]  /*3870*/  @!P0 BRA `(.L_x_68) ;  /* 0x0000003800388947 */ /* 0x00efea0003800000 */
.L_x_130:
[----:B------:R-:W-:Y:S01]  /*3880*/  UMOV UR19, UR14 ;  /* 0x0000000e00137c82 */ /* 0x000fe20008000000 */
[----:B------:R-:W-:Y:S05]  /*3890*/  BRA.U !UP0, `(.L_x_69) ;  /* 0x0000000108987547 */ /* 0x000fea000b800000 */
[----:B------:R-:W-:Y:S02]  /*38a0*/  UIADD3 UR19, UPT, UPT, UR31, UR14, URZ ;  /* 0x0000000e1f137290 */ /* 0x000fe4000fffe0ff */
[----:B------:R-:W-:Y:S01]  /*38b0*/  UPLOP3.LUT UP2, UPT, UPT, UPT, UPT, 0x40, 0x4 ;  /* 0x000000000004789c */ /* 0x000fe20003f4e870 */
[----:B------:R-:W-:Y:S01]  /*38c0*/  UMOV UR16, UR25 ;  /* 0x0000001900107c82 */ /* 0x000fe20008000000 */
[----:B------:R-:W-:-:S09]  /*38d0*/  UMOV UR6, UR15 ;  /* 0x0000000f00067c82 */ /* 0x000fd20008000000 */
.L_x_72:
[----:B--2---:R-:W-:Y:S01]  /*38e0*/  ULEA UR5, UR6, UR17, 0x3 ;  /* 0x0000001106057291 */ /* 0x004fe2000f8e18ff */
[----:B---3--:R-:W-:Y:S11]  /*38f0*/  @P2 BRA `(.L_x_70) ;  /* 0x00000000000c2947 */ /* 0x008ff60003800000 */
[----:B-1----:R-:W-:Y:S04]  /*3900*/  SHF.L.U32 R4, R2, 0x1f, RZ ;  /* 0x0000001f02047819 */ /* 0x002fe800000006ff */
[----:B------:R-:W1:Y:S02]  /*3910*/  SYNCS.PHASECHK.TRANS64.TRYWAIT P0, [UR5], R4 ;  /* 0x00000004ff0075a7 */ /* 0x000e640008001105 */
[----:B-1----:R-:W-:Y:S05]  /*3920*/  @!P0 BRA `(.L_x_71) ;  /* 0x0000003800248947 */ /* 0x002fea0003800000 */
.L_x_70:
[----:B------:R-:W-:Y:S01]  /*3930*/  UISETP.NE.AND UP0, UPT, UR16, 0x1, UPT ;  /* 0x000000011000788c */ /* 0x000fe2000bf05270 */
[----:B------:R-:W-:Y:S01]  /*3940*/  PLOP3.LUT P2, PT, PT, PT, PT, 0x80, 0x8 ;  /* 0x000000000008781c */ /* 0x000fe20003f4f070 */
[----:B------:R-:W-:Y:S02]  /*3950*/  UIADD3 UR4, UPT, UPT, UR6, 0x1, URZ ;  /* 0x0000000106047890 */ /* 0x000fe4000fffe0ff */
[----:B------:R-:W-:Y:S02]  /*3960*/  ULEA UR12, UR6, UR22, 0x7 ;  /* 0x00000016060c7291 */ /* 0x000fe4000f8e38ff */
[----:B------:R-:W-:Y:S01]  /*3970*/  UISETP.NE.AND UP1, UPT, UR4, 0x3, UPT ;  /* 0x000000030400788c */ /* 0x000fe2000bf25270 */
[----:B------:R-:W-:Y:S01]  /*3980*/  PLOP3.LUT P0, PT, PT, PT, UP0, 0x80, 0x8 ;  /* 0x000000000008781c */ /* 0x000fe20003f0f008 */
[----:B------:R-:W-:Y:S02]  /*3990*/  UIADD3 UR10, UPT, UPT, UR12, 0x2, URZ ;  /* 0x000000020c0a7890 */ /* 0x000fe4000fffe0ff */
[----:B------:R-:W-:Y:S02]  /*39a0*/  USEL UR7, URZ, 0x1, UP1 ;  /* 0x00000001ff077887 */ /* 0x000fe40008800000 */
[----:B------:R-:W-:Y:S02]  /*39b0*/  USEL UR15, UR4, URZ, UP1 ;  /* 0x000000ff040f7287 */ /* 0x000fe40008800000 */
[----:B------:R-:W-:Y:S02]  /*39c0*/  UIADD3 UR14, UPT, UPT, UR14, 0x1, URZ ;  /* 0x000000010e0e7890 */ /* 0x000fe4000fffe0ff */
[----:B------:R-:W-:Y:S01]  /*39d0*/  @UP0 ULEA UR4, UR15, UR17, 0x3 ;  /* 0x000000110f040291 */ /* 0x000fe2000f8e18ff */
[----:B------:R-:W-:Y:S01]  /*39e0*/  LOP3.LUT R2, R2, UR7, RZ, 0x3c, !PT ;  /* 0x0000000702027c12 */ /* 0x000fe2000f8e3cff */
[----:B------:R-:W-:Y:S01]  /*39f0*/  UIADD3 UR7, UPT, UPT, UR5, 0x18, URZ ;  /* 0x0000001805077890 */ /* 0x000fe2000fffe0ff */
[----:B------:R-:W-:Y:S02]  /*3a00*/  UMOV UR13, 0x80004020 ;  /* 0x80004020000d7882 */ /* 0x000fe40000000000 */
[----:B-1----:R-:W-:Y:S01]  /*3a10*/  @P0 SHF.L.U32 R0, R2, 0x1f, RZ ;  /* 0x0000001f02000819 */ /* 0x002fe200000006ff */
[----:B------:R-:W-:Y:S01]  /*3a20*/  UMOV UR5, 0x80004020 ;  /* 0x8000402000057882 */ /* 0x000fe20000000000 */
[----:B------:R-:W-:Y:S01]  /*3a30*/  UMOV UR11, 0x80004020 ;  /* 0x80004020000b7882 */ /* 0x000fe20000000000 */
[----:B------:R-:W-:Y:S01]  /*3a40*/  UMOV UR9, 0x80004020 ;  /* 0x8000402000097882 */ /* 0x000fe20000000000 */
[----:B------:R2:W3:Y:S01]  /*3a50*/  @P0 SYNCS.PHASECHK.TRANS64.TRYWAIT P2, [UR4], R0 ;  /* 0x00000000ff0005a7 */ /* 0x0004e20008041104 */
[----:B------:R-:W-:Y:S02]  /*3a60*/  ULEA UR4, UR6, UR21, 0x8 ;  /* 0x0000001506047291 */ /* 0x000fe4000f8e40ff */
[----:B------:R-:W-:Y:S02]  /*3a70*/  UISETP.NE.AND UP0, UPT, UR14, UR19, UPT ;  /* 0x000000130e00728c */ /* 0x000fe4000bf05270 */
[----:B------:R-:W-:Y:S02]  /*3a80*/  UIADD3 UR8, UPT, UPT, UR4, 0x2, URZ ;  /* 0x0000000204087890 */ /* 0x000fe4000fffe0ff */
[----:B------:R-:W-:Y:S01]  /*3a90*/  UIADD3 UR16, UPT, UPT, UR16, -0x1, URZ ;  /* 0xffffffff10107890 */ /* 0x000fe2000fffe0ff */
[----:B------:R-:W-:Y:S02]  /*3aa0*/  UMOV UR6, UR15 ;  /* 0x0000000f00067c82 */ /* 0x000fe40008000000 */
[----:B------:R2:W-:Y:S01]  /*3ab0*/  UTCIMMA.2CTA gdesc[UR4], gdesc[UR12], tmem[UR18], tmem[UR28], idesc[UR29], UP2 ;  /* 0x00ff1c0c040075ea */ /* 0x0005e20009200112 */
[----:B------:R-:W-:Y:S03]  /*3ac0*/  UPLOP3.LUT UP2, UPT, UPT, UPT, UPT, 0x80, 0x8 ;  /* 0x000000000008789c */ /* 0x000fe60003f4f070 */
[----:B------:R2:W-:Y:S01]  /*3ad0*/  UTCIMMA.2CTA gdesc[UR8], gdesc[UR10], tmem[UR18], tmem[UR26], idesc[UR27], UPT ;  /* 0x00ff1a0a080075ea */ /* 0x0005e2000ba00112 */
[----:B------:R2:W-:Y:S01]  /*3ae0*/  UTCBAR.2CTA.MULTICAST [UR7], URZ, UR20 ;  /* 0x000000ff070073e9 */ /* 0x0005e20008200814 */
[----:B------:R-:W-:Y:S06]  /*3af0*/  BRA.U UP0, `(.L_x_72) ;  /* 0xfffffffd00787547 */ /* 0x000fec000b83ffff */
.L_x_69:
[----:B--2---:R-:W-:Y:S01]  /*3b00*/  UIADD3 UR4, UPT, UPT, UR23, 0x70, URZ ;  /* 0x0000007017047890 */ /* 0x004fe2000fffe0ff */
[----:B------:R-:W-:-:S08]  /*3b10*/  UMOV UR14, UR19 ;  /* 0x00000013000e7c82 */ /* 0x000fd00008000000 */
[----:B------:R2:W-:Y:S01]  /*3b20*/  UTCBAR.2CTA.MULTICAST [UR4], URZ, UR30 ;  /* 0x000000ff040073e9 */ /* 0x0005e2000820081e */
[----:B------:R-:W-:Y:S02]  /*3b30*/  NOP ;  /* 0x0000000000007918 */ /* 0x000fe40000000000 */
.L_x_67:
[----:B--2---:R-:W-:Y:S01]  /*3b40*/  UIADD3 UR4, UPT, UPT, UR24, 0x1, URZ ;  /* 0x0000000118047890 */ /* 0x004fe2000fffe0ff */
[----:B------:R-:W-:-:S03]  /*3b50*/  ISETP.NE.AND P0, PT, R8, 0x2, PT ;  /* 0x000000020800780c */ /* 0x000fc60003f05270 */
[----:B------:R-:W-:Y:S01]  /*3b60*/  UISETP.NE.AND UP0, UPT, UR4, 0x4, UPT ;  /* 0x000000040400788c */ /* 0x000fe2000bf05270 */
[----:B-1----:R-:W-:Y:S02]  /*3b70*/  SEL R0, RZ, 0x1, P0 ;  /* 0x00000001ff007807 */ /* 0x002fe40000000000 */
[----:B------:R-:W-:Y:S01]  /*3b80*/  SEL R8, R8, RZ, P0 ;  /* 0x000000ff08087207 */ /* 0x000fe20000000000 */
[----:B------:R-:W-:Y:S01]  /*3b90*/  USEL UR5, URZ, 0x1, UP0 ;  /* 0x00000001ff057887 */ /* 0x000fe20008000000 */
[----:B------:R-:W-:Y:S01]  /*3ba0*/  LOP3.LUT R3, R3, R0, RZ, 0x3c, !PT ;  /* 0x0000000003037212 */ /* 0x000fe200078e3cff */
[----:B------:R-:W-:-:S04]  /*3bb0*/  USEL UR24, UR4, URZ, UP0 ;  /* 0x000000ff04187287 */ /* 0x000fc80008000000 */
[----:B------:R-:W-:Y:S01]  /*3bc0*/  LOP3.LUT R9, R9, UR5, RZ, 0x3c, !PT ;  /* 0x0000000509097c12 */ /* 0x000fe2000f8e3cff */
[----:B------:R-:W-:Y:S07]  /*3bd0*/  @P1 BRA `(.L_x_73) ;  /* 0xfffffff800b01947 */ /* 0x000fee000383ffff */
[----:B------:R-:W1:Y:S01]  /*3be0*/  S2UR UR8, SR_CgaCtaId ;  /* 0x00000000000879c3 */ /* 0x000e620000008800 */
[----:B------:R-:W-:Y:S01]  /*3bf0*/  ELECT P0, URZ, PT ;  /* 0x0000000000ff782f */ /* 0x000fe20003800000 */
[----:B------:R-:W-:Y:S01]  /*3c00*/  HFMA2 R0, -RZ, RZ, 0, 5.9604644775390625e-08 ;  /* 0x00000001ff007431 */ /* 0x000fe200000001ff */
[----:B------:R-:W-:-:S05]  /*3c10*/  UMOV UR4, 0x40 ;  /* 0x0000004000047882 */ /* 0x000fca0000000000 */
[----:B------:R-:W-:Y:S01]  /*3c20*/  UVIRTCOUNT.DEALLOC.SMPOOL 0x80 ;  /* 0x000000800000784c */ /* 0x000fe20000000000 */
[----:B------:R-:W-:Y:S02]  /*3c30*/  UISETP.NE.AND UP1, UPT, UR33, URZ, UPT ;  /* 0x000000ff2100728c */ /* 0x000fe4000bf25270 */
[----:B-1----:R-:W-:-:S09]  /*3c40*/  ULEA UR8, UR8, UR4, 0x18 ;  /* 0x0000000408087291 */ /* 0x002fd2000f8ec0ff */
[----:B------:R1:W-:Y:S01]  /*3c50*/  @P0 STS.U8 [UR8+0x1c], R0 ;  /* 0x00001c00ff000988 */ /* 0x0003e20008000008 */
[----:B------:R-:W-:Y:S05]  /*3c60*/  BRA.U UP1, `(.L_x_74) ;  /* 0x0000000101a07547 */ /* 0x000fea000b800000 */
[----:B------:R-:W-:Y:S01]  /*3c70*/  UIADD3 UR7, UPT, UPT, UR17, 0x90, URZ ;  /* 0x0000009011077890 */ /* 0x000fe2000fffe0ff */
[----:B------:R-:W-:-:S03]  /*3c80*/  SHF.L.U32 R2, R9, 0x1f, RZ ;  /* 0x0000001f09027819 */ /* 0x000fc600000006ff */
[----:B------:R-:W-:-:S09]  /*3c90*/  ULEA UR4, UR24, UR7, 0x3 ;  /* 0x0000000718047291 */ /* 0x000fd2000f8e18ff */
[----:B------:R-:W2:Y:S02]  /*3ca0*/  SYNCS.PHASECHK.TRANS64.TRYWAIT P0, [UR4], R2 ;  /* 0x00000002ff0075a7 */ /* 0x000ea40008001104 */
[----:B--2---:R-:W-:Y:S05]  /*3cb0*/  @!P0 BRA `(.L_x_75) ;  /* 0x0000003400588947 */ /* 0x004fea0003800000 */
.L_x_133:
[----:B------:R-:W-:-:S04]  /*3cc0*/  UIADD3 UR4, UPT, UPT, UR24, 0x1, URZ ;  /* 0x0000000118047890 */ /* 0x000fc8000fffe0ff */
[----:B------:R-:W-:-:S04]  /*3cd0*/  UISETP.NE.AND UP0, UPT, UR4, 0x4, UPT ;  /* 0x000000040400788c */ /* 0x000fc8000bf05270 */
[----:B------:R-:W-:Y:S02]  /*3ce0*/  USEL UR6, URZ, 0x1, UP0 ;  /* 0x00000001ff067887 */ /* 0x000fe40008000000 */
[----:B------:R-:W-:-:S04]  /*3cf0*/  USEL UR4, UR4, URZ, UP0 ;  /* 0x000000ff04047287 */ /* 0x000fc80008000000 */
[----:B------:R-:W-:Y:S01]  /*3d00*/  ULEA UR5, UR4, UR7, 0x3 ;  /* 0x0000000704057291 */ /* 0x000fe2000f8e18ff */
[----:B-1----:R-:W-:-:S04]  /*3d10*/  LOP3.LUT R2, R9, UR6, RZ, 0x3c, !PT ;  /* 0x0000000609027c12 */ /* 0x002fc8000f8e3cff */
[----:B------:R-:W-:-:S04]  /*3d20*/  SHF.L.U32 R3, R2, 0x1f, RZ ;  /* 0x0000001f02037819 */ /* 0x000fc800000006ff */
[----:B------:R-:W1:Y:S02]  /*3d30*/  SYNCS.PHASECHK.TRANS64.TRYWAIT P0, [UR5], R3 ;  /* 0x00000003ff0075a7 */ /* 0x000e640008001105 */
[----:B-1----:R-:W-:Y:S05]  /*3d40*/  @!P0 BRA `(.L_x_76) ;  /* 0x00000034004c8947 */ /* 0x002fea0003800000 */
.L_x_135:
        /* <DEDUP_REMOVED lines=9> */
.L_x_137:
[----:B------:R-:W-:-:S04]  /*3de0*/  UIADD3 UR4, UPT, UPT, UR4, 0x1, URZ ;  /* 0x0000000104047890 */ /* 0x000fc8000fffe0ff */
[----:B------:R-:W-:-:S04]  /*3df0*/  UISETP.NE.AND UP0, UPT, UR4, 0x4, UPT ;  /* 0x000000040400788c */ /* 0x000fc8000bf05270 */
[----:B------:R-:W-:Y:S02]  /*3e00*/  USEL UR5, URZ, 0x1, UP0 ;  /* 0x00000001ff057887 */ /* 0x000fe40008000000 */
[----:B------:R-:W-:-:S04]  /*3e10*/  USEL UR4, UR4, URZ, UP0 ;  /* 0x000000ff04047287 */ /* 0x000fc80008000000 */
[----:B------:R-:W-:Y:S01]  /*3e20*/  ULEA UR4, UR4, UR7, 0x3 ;  /* 0x0000000704047291 */ /* 0x000fe2000f8e18ff */
[----:B------:R-:W-:-:S04]  /*3e30*/  LOP3.LUT R2, R2, UR5, RZ, 0x3c, !PT ;  /* 0x0000000502027c12 */ /* 0x000fc8000f8e3cff */
[----:B------:R-:W-:Y:S01]  /*3e40*/  SHF.L.U32 R2, R2, 0x1f, RZ ;  /* 0x0000001f02027819 */ /* 0x000fe200000006ff */
[----:B-1----:R-:W-:-:S04]  /*3e50*/  IMAD.U32 R0, RZ, RZ, UR4 ;  /* 0x00000004ff007e24 */ /* 0x002fc8000f8e00ff */
[----:B------:R1:W2:Y:S03]  /*3e60*/  SYNCS.PHASECHK.TRANS64.TRYWAIT P0, [R0+URZ], R2 ;  /* 0x00000002000075a7 */ /* 0x0002a600080011ff */
[----:B--2---:R-:W-:Y:S05]  /*3e70*/  @!P0 NANOSLEEP.SYNCS 0x989680 ;  /* 0x009896800000895d */ /* 0x004fea0003900000 */
[----:B------:R-:W2:Y:S02]  /*3e80*/  @!P0 SYNCS.PHASECHK.TRANS64 P0, [R0+URZ], R2 ;  /* 0x00000002000085a7 */ /* 0x000ea400080010ff */
[----:B--2---:R-:W-:Y:S05]  /*3e90*/  @P0 BRA `(.L_x_78) ;  /* 0x0000000000200947 */ /* 0x004fea0003800000 */
.L_x_79:
[----:B--2---:R2:W4:Y:S02]  /*3ea0*/  SYNCS.PHASECHK.TRANS64.TRYWAIT P0, [R0+URZ], R2 ;  /* 0x00000002000075a7 */ /* 0x00452400080011ff */
[----:B----4-:R-:W-:Y:S05]  /*3eb0*/  @!P0 NANOSLEEP.SYNCS 0x989680 ;  /* 0x009896800000895d */ /* 0x010fea0003900000 */
[----:B------:R-:W4:Y:S02]  /*3ec0*/  @!P0 SYNCS.PHASECHK.TRANS64 P0, [R0+URZ], R2 ;  /* 0x00000002000085a7 */ /* 0x000f2400080010ff */
[----:B----4-:R-:W-:Y:S05]  /*3ed0*/  @!P0 BRA `(.L_x_79) ;  /* 0xfffffffc00f08947 */ /* 0x010fea000383ffff */
[----:B------:R-:W-:Y:S05]  /*3ee0*/  BRA `(.L_x_78) ;  /* 0x00000000000c7947 */ /* 0x000fea0003800000 */
.L_x_74:
[----:B------:R-:W-:-:S04]  /*3ef0*/  UIADD3 UR4, UPT, UPT, UR17, 0xd0, URZ ;  /* 0x000000d011047890 */ /* 0x000fc8000fffe0ff */
[----:B------:R-:W-:-:S09]  /*3f00*/  UPRMT UR4, UR35, 0x654, UR4 ;  /* 0x0000065423047896 */ /* 0x000fd20008000004 */
[----:B------:R-:W-:Y:S03]  /*3f10*/  SYNCS.ARRIVE.TRANS64.RED.A1T0 RZ, [UR4], RZ ;  /* 0x000000ffffff79a7 */ /* 0x000fe60008100404 */
.L_x_78:
[----:B-12---:R-:W-:Y:S01]  /*3f20*/  SHF.L.U32 R2, RZ, 0x1f, RZ ;  /* 0x0000001fff027819 */ /* 0x006fe200000006ff */
[----:B------:R-:W-:Y:S01]  /*3f30*/  UIADD3 UR4, UPT, UPT, UR17, 0xd0, URZ ;  /* 0x000000d011047890 */ /* 0x000fe2000fffe0ff */
[----:B------:R-:W-:Y:S02]  /*3f40*/  PLOP3.LUT P0, PT, PT, PT, UP1, 0x80, 0x8 ;  /* 0x000000000008781c */ /* 0x000fe40003f0f018 */
[----:B------:R-:W1:Y:S02]  /*3f50*/  SYNCS.PHASECHK.TRANS64.TRYWAIT P1, [UR17+0xd0], R2 ;  /* 0x0000d002ff0075a7 */ /* 0x000e640008021111 */
[----:B-1----:R-:W-:Y:S09]  /*3f60*/  @!P1 BRA `(.L_x_80) ;  /* 0x0000003000f49947 */ /* 0x002ff20003800000 */
.L_x_139:
[----:B------:R-:W-:Y:S01]  /*3f70*/  @!UP1 UPRMT UR4, UR35, 0x654, UR4 ;  /* 0x0000065423049896 */ /* 0x000fe20008000004 */
[----:B------:R-:W-:Y:S01]  /*3f80*/  UMOV UR5, 0xffff ;  /* 0x0000ffff00057882 */ /* 0x000fe20000000000 */
[----:B------:R-:W-:-:S07]  /*3f90*/  UMOV UR6, 0x1 ;  /* 0x0000000100067882 */ /* 0x000fce0000000000 */
[----:B------:R-:W-:Y:S01]  /*3fa0*/  @!P0 SYNCS.ARRIVE.TRANS64.RED.A1T0 RZ, [UR4], RZ ;  /* 0x000000ffffff89a7 */ /* 0x000fe20008100404 */
[----:B------:R-:W-:Y:S01]  /*3fb0*/  NOP ;  /* 0x0000000000007918 */ /* 0x000fe20000000000 */
[----:B-1----:R-:W1:Y:S01]  /*3fc0*/  LDS R0, [UR8+0x14] ;  /* 0x00001408ff007984 */ /* 0x002e620008000800 */
[----:B------:R-:W-:-:S04]  /*3fd0*/  ULOP3.LUT UR4, UR32, 0xffff, URZ, 0xc0, !UPT ;  /* 0x0000ffff20047892 */ /* 0x000fc8000f8ec0ff */
[----:B------:R-:W-:-:S04]  /*3fe0*/  USHF.R.U32.HI UR4, URZ, 0x5, UR4 ;  /* 0x00000005ff047899 */ /* 0x000fc80008011604 */
[----:B------:R-:W-:Y:S02]  /*3ff0*/  USHF.L.U32 UR5, UR5, UR4, URZ ;  /* 0x0000000405057299 */ /* 0x000fe400080006ff */
[----:B------:R-:W-:-:S04]  /*4000*/  USHF.L.U32 UR4, UR6, UR4, URZ ;  /* 0x0000000406047299 */ /* 0x000fc800080006ff */
[----:B-1----:R-:W-:-:S04]  /*4010*/  LOP3.LUT R0, R0, UR5, RZ, 0xc0, !PT ;  /* 0x0000000500007c12 */ /* 0x002fc8000f8ec0ff */
[----:B------:R-:W-:-:S13]  /*4020*/  ISETP.NE.AND P0, PT, R0, UR5, PT ;  /* 0x0000000500007c0c */ /* 0x000fda000bf05270 */
[----:B------:R-:W-:Y:S05]  /*4030*/  @P0 BRA `(.L_x_81) ;  /* 0x0000000000580947 */ /* 0x000fea0003800000 */
[----:B------:R-:W1:Y:S02]  /*4040*/  LDS R0, [UR8+0x18] ;  /* 0x00001808ff007984 */ /* 0x000e640008000800 */
[----:B-1----:R-:W-:-:S04]  /*4050*/  LOP3.LUT R0, R0, UR4, RZ, 0xc0, !PT ;  /* 0x0000000400007c12 */ /* 0x002fc8000f8ec0ff */
[----:B------:R-:W-:-:S13]  /*4060*/  ISETP.NE.AND P0, PT, R0, UR4, PT ;  /* 0x0000000400007c0c */ /* 0x000fda000bf05270 */
[----:B------:R-:W-:Y:S05]  /*4070*/  @P0 BRA `(.L_x_82) ;  /* 0x00000000003c0947 */ /* 0x000fea0003800000 */
[----:B------:R-:W1:Y:S01]  /*4080*/  S2R R2, SR_LANEID ;  /* 0x0000000000027919 */ /* 0x000e620000000000 */
[----:B------:R-:W-:-:S06]  /*4090*/  ULOP3.LUT UR5, URZ, UR5, URZ, 0x33, !UPT ;  /* 0x00000005ff057292 */ /* 0x000fcc000f8e33ff */
[----:B------:R-:W-:-:S04]  /*40a0*/  IMAD.U32 R0, RZ, RZ, UR5 ;  /* 0x00000005ff007e24 */ /* 0x000fc8000f8e00ff */
[----:B------:R2:W4:Y:S02]  /*40b0*/  REDUX UR7, R0 ;  /* 0x00000000000773c4 */ /* 0x0005240000000000 */
[----:B------:R1:W-:Y:S01]  /*40c0*/  UTCATOMSWS.AND URZ, UR5 ;  /* 0x0000000500ff79e3 */ /* 0x0003e20008000000 */
[----:B--2---:R-:W-:Y:S01]  /*40d0*/  LOP3.LUT R0, RZ, UR4, RZ, 0x33, !PT ;  /* 0x00000004ff007c12 */ /* 0x004fe2000f8e33ff */
[----:B------:R-:W-:Y:S02]  /*40e0*/  VOTEU.ANY UR4, UPT, PT ;  /* 0x0000000000047886 */ /* 0x000fe400038e0100 */
[----:B------:R-:W-:Y:S02]  /*40f0*/  UFLO.U32 UR4, UR4 ;  /* 0x00000004000472bd */ /* 0x000fe400080e0000 */
[----:B------:R-:W2:Y:S04]  /*4100*/  REDUX UR6, R0 ;  /* 0x00000000000673c4 */ /* 0x000ea80000000000 */
[----:B-1----:R-:W-:-:S02]  /*4110*/  ISETP.EQ.U32.AND P0, PT, R2, UR4, PT ;  /* 0x0000000402007c0c */ /* 0x002fc4000bf02070 */
[----:B----4-:R-:W-:-:S11]  /*4120*/  MOV R2, UR7 ;  /* 0x0000000700027c02 */ /* 0x010fd60008000f00 */
[----:B------:R1:W-:Y:S01]  /*4130*/  @P0 ATOMS.AND RZ, [UR8+0x14], R2 ;  /* 0x00001402ffff098c */ /* 0x0003e2000a800008 */
[----:B--2---:R-:W-:-:S05]  /*4140*/  IMAD.U32 R0, RZ, RZ, UR6 ;  /* 0x00000006ff007e24 */ /* 0x004fca000f8e00ff */
[----:B------:R1:W-:Y:S01]  /*4150*/  @P0 ATOMS.AND RZ, [UR8+0x18], R0 ;  /* 0x00001800ffff098c */ /* 0x0003e2000a800008 */
[----:B------:R-:W-:Y:S05]  /*4160*/  BRA `(.L_x_83) ;  /* 0x0000000000147947 */ /* 0x000fea0003800000 */
.L_x_82:
[----:B------:R-:W-:Y:S02]  /*4170*/  MOV R2, 0x4190 ;  /* 0x0000419000027802 */ /* 0x000fe40000000f00 */
[----:B---3-5:R-:W-:Y:S05]  /*4180*/  CALL.REL.NOINC `($__internal_0_$__cuda_sm10x_tcgen05_guardrail_trap_col_being_dealloced_not_returned_by_alloc) ;  /* 0x0000003400087944 */ /* 0x028fea0003c00000 */
[----:B------:R-:W-:Y:S05]  /*4190*/  BRA `(.L_x_83) ;  /* 0x0000000000087947 */ /* 0x000fea0003800000 */
.L_x_81:
[----:B------:R-:W-:Y:S02]  /*41a0*/  MOV R2, 0x41c0 ;  /* 0x000041c000027802 */ /* 0x000fe40000000f00 */
[----:B---3-5:R-:W-:Y:S05]  /*41b0*/  CALL.REL.NOINC `($__internal_2_$__cuda_sm10x_tcgen05_guardrail_trap_unallocated_columns_being_dealloced) ;  /* 0x0000003400147944 */ /* 0x028fea0003c00000 */
.L_x_83:
[----:B------:R-:W-:Y:S01]  /*41c0*/  NOP ;  /* 0x0000000000007918 */ /* 0x000fe20000000000 */
[----:B------:R-:W-:Y:S05]  /*41d0*/  EXIT ;  /* 0x000000000000794d */ /* 0x000fea0003800000 */
.L_x_54:
[----:B------:R-:W-:-:S09]  /*41e0*/  UISETP.NE.OR UP0, UPT, UR18, 0x3, !UP3 ;  /* 0x000000031200788c */ /* 0x000fd2000df05670 */
[----:B------:R-:W-:Y:S05]  /*41f0*/  BRA.U UP0, `(.L_x_84) ;  /* 0x0000000d00087547 */ /* 0x000fea000b800000 */
[----:B------:R-:W1:Y:S01]  /*4200*/  LDCU UR26, c[0x0][0x370] ;  /* 0x00006e00ff1a77ac */ /* 0x000e620008000800 */
[----:B------:R-:W2:Y:S01]  /*4210*/  LDC.64 R16, c[0x0][0x348] ;  /* 0x0000d200ff107b82 */ /* 0x000ea20000000a00 */
[----:B------:R-:W-:Y:S02]  /*4220*/  HFMA2 R13, -RZ, RZ, 0, 0 ;  /* 0x00000000ff0d7431 */ /* 0x000fe400000001ff */
[----:B------:R-:W-:Y:S01]  /*4230*/  IMAD.MOV.U32 R15, RZ, RZ, 0x1 ;  /* 0x00000001ff0f7424 */ /* 0x000fe200078e00ff */
[----:B------:R-:W1:Y:S01]  /*4240*/  LDCU.128 UR28, c[0x0][0xb10] ;  /* 0x00016200ff1c77ac */ /* 0x000e620008000c00 */
[----:B------:R-:W-:Y:S01]  /*4250*/  IMAD.MOV.U32 R14, RZ, RZ, RZ ;  /* 0x000000ffff0e7224 */ /* 0x000fe200078e00ff */
[----:B------:R-:W-:Y:S01]  /*4260*/  MOV R12, 0x1000 ;  /* 0x00001000000c7802 */ /* 0x000fe20000000f00 */
[----:B------:R-:W3:Y:S01]  /*4270*/  LDCU UR25, c[0x0][0x374] ;  /* 0x00006e80ff1977ac */ /* 0x000ee20008000800 */
[----:B------:R-:W4:Y:S01]  /*4280*/  LDC.64 R2, c[0x0][0x888] ;  /* 0x00022200ff027b82 */ /* 0x000f220000000a00 */
[----:B------:R-:W3:Y:S01]  /*4290*/  LDCU UR16, c[0x0][0xb0c] ;  /* 0x00016180ff1077ac */ /* 0x000ee20008000800 */
[----:B------:R-:W2:Y:S06]  /*42a0*/  LDCU UR35, c[0x0][0xb20] ;  /* 0x00016400ff2377ac */ /* 0x000eac0008000800 */
[----:B------:R-:W4:Y:S01]  /*42b0*/  LDC.64 R4, c[0x0][0x890] ;  /* 0x00022400ff047b82 */ /* 0x000f220000000a00 */
[----:B------:R-:W2:Y:S01]  /*42c0*/  LDCU UR4, c[0x0][0xb30] ;  /* 0x00016600ff0477ac */ /* 0x000ea20008000800 */
[----:B------:R-:W-:Y:S01]  /*42d0*/  UMOV UR17, 0x400 ;  /* 0x0000040000117882 */ /* 0x000fe20000000000 */
[----:B-1----:R-:W-:-:S02]  /*42e0*/  UIMAD.WIDE.U32 UR32, UR26, UR28, URZ ;  /* 0x0000001c1a2072a5 */ /* 0x002fc4000f8e00ff */
[----:B---3--:R-:W-:Y:S02]  /*42f0*/  UIMAD.WIDE.U32 UR6, UR25, UR31, URZ ;  /* 0x0000001f190672a5 */ /* 0x008fe4000f8e00ff */
[----:B------:R-:W-:Y:S02]  /*4300*/  ULEA UR17, UR55, UR17, 0x18 ;  /* 0x0000001137117291 */ /* 0x000fe4000f8ec0ff */
[----:B------:R-:W-:Y:S02]  /*4310*/  UPLOP3.LUT UP3, UPT, UPT, UPT, UPT, 0x40, 0x4 ;  /* 0x000000000004789c */ /* 0x000fe40003f6e870 */
[----:B------:R-:W-:Y:S01]  /*4320*/  UIADD3 UR5, UPT, UPT, UR17, 0x30, URZ ;  /* 0x0000003011057890 */ /* 0x000fe2000fffe0ff */
[----:B------:R-:W-:Y:S01]  /*4330*/  UMOV UR32, UR33 ;  /* 0x0000002100207c82 */ /* 0x000fe20008000000 */
[----:B------:R-:W-:Y:S01]  /*4340*/  UMOV UR27, UR7 ;  /* 0x00000007001b7c82 */ /* 0x000fe20008000000 */
[----:B------:R-:W-:Y:S02]  /*4350*/  UISETP.GE.AND UP0, UPT, UR40, 0x1, UPT ;  /* 0x000000012800788c */ /* 0x000fe4000bf06270 */
[----:B------:R-:W-:Y:S01]  /*4360*/  UISETP.NE.AND UP4, UPT, UR40, 0x1, UPT ;  /* 0x000000012800788c */ /* 0x000fe2000bf85270 */
[----:B------:R-:W1:Y:S01]  /*4370*/  LDCU.64 UR14, c[0x0][0xb28] ;  /* 0x00016500ff0e77ac */ /* 0x000e620008000a00 */
[----:B------:R-:W-:-:S02]  /*4380*/  UISETP.NE.AND UP6, UPT, UR16, 0x1, UPT ;  /* 0x000000011000788c */ /* 0x000fc4000bfc5270 */
[----:B------:R-:W-:Y:S02]  /*4390*/  UISETP.NE.AND UP5, UPT, UR30, 0x1, UPT ;  /* 0x000000011e00788c */ /* 0x000fe4000bfa5270 */
[----:B------:R-:W-:Y:S02]  /*43a0*/  UPRMT UR55, UR55, 0x654, UR5 ;  /* 0x0000065437377896 */ /* 0x000fe40008000005 */
[----:B------:R-:W-:Y:S02]  /*43b0*/  USHF.R.U32.HI UR32, URZ, UR29, UR32 ;  /* 0x0000001dff207299 */ /* 0x000fe40008011620 */
[----:B--2---:R-:W-:Y:S02]  /*43c0*/  USHF.R.U32.HI UR27, URZ, UR35, UR27 ;  /* 0x00000023ff1b7299 */ /* 0x004fe4000801161b */
[----:B------:R-:W-:-:S11]  /*43d0*/  UISETP.NE.AND UP2, UPT, UR4, 0x1, UPT ;  /* 0x000000010400788c */ /* 0x000fd6000bf45270 */
.L_x_92:
[C---:B------:R-:W-:Y:S02]  /*43e0*/  LEA R7, R14.reuse, UR17, 0x3 ;  /* 0x000000110e077c11 */ /* 0x040fe4000f8e18ff */
[----:B------:R-:W-:Y:S02]  /*43f0*/  SHF.L.U32 R0, R13, 0x1f, RZ ;  /* 0x0000001f0d007819 */ /* 0x000fe400000006ff */
[----:B------:R-:W-:Y:S02]  /*4400*/  LEA R8, R14, UR17, 0x4 ;  /* 0x000000110e087c11 */ /* 0x000fe4000f8e20ff */
[----:B--2---:R-:W2:Y:S02]  /*4410*/  SYNCS.PHASECHK.TRANS64.TRYWAIT P0, [R7+URZ+0x50], R0 ;  /* 0x00005000070075a7 */ /* 0x004ea400080011ff */
[----:B--2---:R-:W-:Y:S05]  /*4420*/  @!P0 BRA `(.L_x_85) ;  /* 0x0000002c00dc8947 */ /* 0x004fea0003800000 */
.L_x_140:
[----:B------:R-:W3:Y:S01]  /*4430*/  LDS.128 R8, [R8+0xe0] ;  /* 0x0000e00008087984 */ /* 0x000ee20000000c00 */
[----:B------:R-:W-:Y:S01]  /*4440*/  UISETP.GE.AND UP0, UPT, UR40, 0x1, UPT ;  /* 0x000000012800788c */ /* 0x000fe2000bf06270 */
[----:B------:R-:W-:Y:S01]  /*4450*/  @!PT LDS RZ, [RZ] ;  /* 0x00000000fffff984 */ /* 0x000fe20000000800 */
[----:B------:R-:W-:Y:S01]  /*4460*/  @!PT LDS RZ, [RZ] ;  /* 0x00000000fffff984 */ /* 0x000fe20000000800 */
[----:B------:R-:W-:Y:S01]  /*4470*/  @!PT LDS RZ, [RZ] ;  /* 0x00000000fffff984 */ /* 0x000fe20000000800 */
[----:B------:R-:W-:Y:S01]  /*4480*/  @!PT LDS RZ, [RZ] ;  /* 0x00000000fffff984 */ /* 0x000fe20000000800 */
[----:B------:R1:W-:Y:S06]  /*4490*/  MEMBAR.ALL.CTA ;  /* 0x0000000000007992 */ /* 0x0003ec0000008000 */
[----:B-1----:R-:W1:Y:S01]  /*44a0*/  FENCE.VIEW.ASYNC.S ;  /* 0x00000000000073c6 */ /* 0x002e620000000000 */
[----:B---3--:R-:W-:Y:S11]  /*44b0*/  LOP3.LUT P0, RZ, R10, 0x1, RZ, 0xc0, !PT ;  /* 0x000000010aff7812 */ /* 0x008ff6000780c0ff */
[----:B------:R-:W-:Y:S02]  /*44c0*/  @!UPT UIADD3 URZ, UPT, UPT, URZ, URZ, URZ ;  /* 0x000000fffffff290 */ /* 0x000fe4000fffe0ff */
[----:B-1----:R-:W-:Y:S01]  /*44d0*/  VOTEU.ANY UP1, P0 ;  /* 0x0000000000ff7886 */ /* 0x002fe20000020100 */
[----:B------:R-:W-:Y:S11]  /*44e0*/  PLOP3.LUT P0, PT, PT, PT, UP1, 0x80, 0x8 ;  /* 0x000000000008781c */ /* 0x000ff60003f0f018 */
[----:B------:R-:W-:Y:S02]  /*44f0*/  @!UPT UIADD3 URZ, UPT, UPT, URZ, URZ, URZ ;  /* 0x000000fffffff290 */ /* 0x000fe4000fffe0ff */
[----:B--2---:R-:W-:Y:S02]  /*4500*/  @P0 SHF.R.U32.HI R0, RZ, 0x10, R9 ;  /* 0x00000010ff000819 */ /* 0x004fe40000011609 */
[----:B------:R-:W-:Y:S02]  /*4510*/  @P0 MOV R6, R8 ;  /* 0x0000000800060202 */ /* 0x000fe40000000f00 */
[----:B------:R-:W-:Y:S01]  /*4520*/  @P0 R2UR UR4, R0 ;  /* 0x00000000000402ca */ /* 0x000fe200000e0000 */
[----:B------:R-:W-:Y:S01]  /*4530*/  VIADD R0, R7, 0x60 ;  /* 0x0000006007007836 */ /* 0x000fe20000000000 */
[----:B------:R-:W-:Y:S02]  /*4540*/  @P0 LOP3.LUT R8, R9, 0xffff, RZ, 0xc0, !PT ;  /* 0x0000ffff09080812 */ /* 0x000fe400078ec0ff */
[----:B------:R-:W-:Y:S02]  /*4550*/  @P0 R2UR UR6, R6 ;  /* 0x00000000060602ca */ /* 0x000fe400000e0000 */
[----:B------:R-:W-:Y:S02]  /*4560*/  PRMT R0, RZ, 0x654, R0 ;  /* 0x00000654ff007816 */ /* 0x000fe40000000000 */
[----:B------:R-:W-:Y:S02]  /*4570*/  @P0 R2UR UR5, R8 ;  /* 0x00000000080502ca */ /* 0x000fe400000e0000 */
[----:B------:R1:W-:Y:S03]  /*4580*/  SYNCS.ARRIVE.TRANS64.RED.A1T0 RZ, [R0+URZ], RZ ;  /* 0x000000ff00ff79a7 */ /* 0x0003e600081004ff */
[----:B------:R-:W-:Y:S04]  /*4590*/  @UP1 UMOV UR24, UR4 ;  /* 0x0000000400181c82 */ /* 0x000fe80008000000 */
[----:B------:R-:W-:Y:S04]  /*45a0*/  @UP1 UMOV UR13, UR6 ;  /* 0x00000006000d1c82 */ /* 0x000fe80008000000 */
[----:B------:R-:W-:Y:S01]  /*45b0*/  @UP1 UMOV UR7, UR5 ;  /* 0x0000000500071c82 */ /* 0x000fe20008000000 */
[----:B------:R-:W-:Y:S05]  /*45c0*/  BRA.U !UP0, `(.L_x_86) ;  /* 0x0000000108a47547 */ /* 0x000fea000b800000 */
[----:B------:R-:W-:Y:S02]  /*45d0*/  UIMAD.WIDE.U32 UR10, UR7, UR31, URZ ;  /* 0x0000001f070a72a5 */ /* 0x000fe4000f8e00ff */
[----:B------:R-:W-:Y:S02]  /*45e0*/  UIMAD.WIDE.U32 UR18, UR13, UR28, URZ ;  /* 0x0000001c0d1272a5 */ /* 0x000fe4000f8e00ff */
[----:B------:R-:W-:Y:S02]  /*45f0*/  USEL UR4, UR25, UR27, !UP5 ;  /* 0x0000001b19047287 */ /* 0x000fe4000e800000 */
[----:B------:R-:W-:Y:S02]  /*4600*/  USEL UR8, UR26, UR32, !UP6 ;  /* 0x000000201a087287 */ /* 0x000fe4000f000000 */
[----:B------:R-:W-:Y:S02]  /*4610*/  UIMAD.WIDE.U32 UR20, UR4, UR14, URZ ;  /* 0x0000000e041472a5 */ /* 0x000fe4000f8e00ff */
[----:B------:R-:W-:Y:S01]  /*4620*/  UIMAD.WIDE.U32 UR22, UR8, UR14, URZ ;  /* 0x0000000e081672a5 */ /* 0x000fe2000f8e00ff */
[----:B------:R-:W-:Y:S02]  /*4630*/  UMOV UR5, UR11 ;  /* 0x0000000b00057c82 */ /* 0x000fe40008000000 */
[----:B------:R-:W-:Y:S03]  /*4640*/  USHF.R.U32.HI UR6, URZ, UR35, UR5 ;  /* 0x00000023ff067299 */ /* 0x000fe60008011605 */
[----:B------:R-:W-:Y:S01]  /*4650*/  UMOV UR5, UR19 ;  /* 0x0000001300057c82 */ /* 0x000fe20008000000 */
[----:B------:R-:W-:Y:S02]  /*4660*/  USEL UR6, UR7, UR6, !UP5 ;  /* 0x0000000607067287 */ /* 0x000fe4000e800000 */
[----:B------:R-:W-:Y:S02]  /*4670*/  USHF.R.U32.HI UR9, URZ, UR29, UR5 ;  /* 0x0000001dff097299 */ /* 0x000fe40008011605 */
[----:B------:R-:W-:Y:S01]  /*4680*/  UIMAD.WIDE.U32 UR10, UR6, UR14, URZ ;  /* 0x0000000e060a72a5 */ /* 0x000fe2000f8e00ff */
[----:B------:R-:W-:Y:S02]  /*4690*/  UMOV UR5, UR21 ;  /* 0x0000001500057c82 */ /* 0x000fe40008000000 */
[----:B------:R-:W-:Y:S03]  /*46a0*/  @UP4 USHF.R.U32.HI UR4, URZ, UR15, UR5 ;  /* 0x0000000fff044299 */ /* 0x000fe60008011605 */
[----:B------:R-:W-:Y:S01]  /*46b0*/  UMOV UR5, UR23 ;  /* 0x0000001700057c82 */ /* 0x000fe20008000000 */
[----:B------:R-:W-:Y:S02]  /*46c0*/  UIMAD UR4, UR40, UR4, URZ ;  /* 0x00000004280472a4 */ /* 0x000fe4000f8e02ff */
[----:B------:R-:W-:Y:S02]  /*46d0*/  @UP4 USHF.R.U32.HI UR8, URZ, UR15, UR5 ;  /* 0x0000000fff084299 */ /* 0x000fe40008011605 */
[----:B------:R-:W-:Y:S02]  /*46e0*/  USEL UR5, UR13, UR9, !UP6 ;  /* 0x000000090d057287 */ /* 0x000fe4000f000000 */
[----:B------:R-:W-:Y:S02]  /*46f0*/  UIMAD UR9, UR40, UR8, URZ ;  /* 0x00000008280972a4 */ /* 0x000fe4000f8e02ff */
[----:B------:R-:W-:Y:S03]  /*4700*/  UISETP.GE.AND UP0, UPT, UR6, UR4, UPT ;  /* 0x000000040600728c */ /* 0x000fe6000bf06270 */
[----:B------:R-:W-:Y:S01]  /*4710*/  UMOV UR4, UR11 ;  /* 0x0000000b00047c82 */ /* 0x000fe20008000000 */
[----:B------:R-:W-:Y:S02]  /*4720*/  UISETP.GE.OR UP0, UPT, UR5, UR9, UP0 ;  /* 0x000000090500728c */ /* 0x000fe40008706670 */
[----:B------:R-:W-:Y:S02]  /*4730*/  USHF.R.U32.HI UR4, URZ, UR15, UR4 ;  /* 0x0000000fff047299 */ /* 0x000fe40008011604 */
[----:B------:R-:W-:Y:S02]  /*4740*/  UIMAD.WIDE.U32 UR10, UR5, UR14, URZ ;  /* 0x0000000e050a72a5 */ /* 0x000fe4000f8e00ff */
[----:B------:R-:W-:Y:S04]  /*4750*/  USEL UR12, UR6, UR4, !UP4 ;  /* 0x00000004060c7287 */ /* 0x000fe8000e000000 */
[----:B------:R-:W-:Y:S01]  /*4760*/  UIADD3 UR9, UPT, UPT, -UR12, URZ, URZ ;  /* 0x000000ff0c097290 */ /* 0x000fe2000fffe1ff */
[----:B------:R-:W-:Y:S02]  /*4770*/  @!UP0 UMOV UR4, UR11 ;  /* 0x0000000b00048c82 */ /* 0x000fe40008000000 */
[----:B------:R-:W-:Y:S02]  /*4780*/  @!UP0 USHF.R.U32.HI UR4, URZ, UR15, UR4 ;  /* 0x0000000fff048299 */ /* 0x000fe40008011604 */
[----:B------:R-:W-:Y:S02]  /*4790*/  UIMAD UR9, UR40, UR9, UR6 ;  /* 0x00000009280972a4 */ /* 0x000fe4000f8e0206 */
[----:B------:R-:W-:Y:S04]  /*47a0*/  @!UP0 USEL UR4, UR5, UR4, !UP4 ;  /* 0x0000000405048287 */ /* 0x000fe8000e000000 */
[----:B------:R-:W-:Y:S02]  /*47b0*/  @!UP0 UIMAD UR9, UR8, UR9, UR4 ;  /* 0x00000009080982a4 */ /* 0x000fe4000f8e0204 */
[----:B------:R-:W-:Y:S02]  /*47c0*/  @!UP0 UIADD3 UR10, UPT, UPT, UR12, -UR4, URZ ;  /* 0x800000040c0a8290 */ /* 0x000fe4000fffe0ff */
[----:B------:R-:W-:Y:S02]  /*47d0*/  UIADD3 UR4, UPT, UPT, -UR5, URZ, URZ ;  /* 0x000000ff05047290 */ /* 0x000fe4000fffe1ff */
[----:B------:R-:W-:Y:S02]  /*47e0*/  UIADD3 UR8, UPT, UPT, -UR6, URZ, URZ ;  /* 0x000000ff06087290 */ /* 0x000fe4000fffe1ff */
[----:B------:R-:W-:Y:S02]  /*47f0*/  @!UP0 UIMAD UR6, UR10, UR40, UR5 ;  /* 0x000000280a0682a4 */ /* 0x000fe4000f8e0205 */
[----:B------:R-:W-:Y:S02]  /*4800*/  UIMAD UR13, UR16, UR4, UR13 ;  /* 0x00000004100d72a4 */ /* 0x000fe4000f8e020d */
[----:B------:R-:W-:Y:S01]  /*4810*/  UIMAD UR7, UR30, UR8, UR7 ;  /* 0x000000081e0772a4 */ /* 0x000fe2000f8e0207 */
[----:B------:R-:W-:Y:S02]  /*4820*/  @!UP0 UMOV UR5, UR9 ;  /* 0x0000000900058c82 */ /* 0x000fe40008000000 */
[----:B------:R-:W-:Y:S02]  /*4830*/  UIMAD UR13, UR5, UR16, UR13 ;  /* 0x00000010050d72a4 */ /* 0x000fe4000f8e020d */
[----:B------:R-:W-:Y:S11]  /*4840*/  UIMAD UR7, UR6, UR30, UR7 ;  /* 0x0000001e060772a4 */ /* 0x000ff6000f8e0207 */
[----:B------:R-:W-:Y:S01]  /*4850*/  @!UPT UIADD3 URZ, UPT, UPT, URZ, URZ, URZ ;  /* 0x000000fffffff290 */ /* 0x000fe2000fffe0ff */
.L_x_86:
[----:B------:R-:W2:Y:S01]  /*4860*/  @!UP2 LDCU.128 UR20, c[0x0][0xb10] ;  /* 0x00016200ff14a7ac */ /* 0x000ea20008000c00 */
[C---:B----4-:R-:W-:Y:S02]  /*4870*/  ISETP.NE.U32.AND P1, PT, R4.reuse, RZ, PT ;  /* 0x000000ff0400720c */ /* 0x050fe40003f25070 */
[----:B------:R-:W-:Y:S02]  /*4880*/  ISETP.NE.U32.AND P0, PT, R4, RZ, PT ;  /* 0x000000ff0400720c */ /* 0x000fe40003f05070 */
[C---:B------:R-:W-:Y:S02]  /*4890*/  ISETP.NE.AND.EX P1, PT, R5.reuse, RZ, PT, P1 ;  /* 0x000000ff0500720c */ /* 0x040fe40003f25310 */
[----:B------:R-:W-:Y:S01]  /*48a0*/  ISETP.NE.AND.EX P0, PT, R5, RZ, PT, P0 ;  /* 0x000000ff0500720c */ /* 0x000fe20003f05300 */
[----:B------:R-:W3:Y:S01]  /*48b0*/  @!UP2 LDCU UR5, c[0x0][0xb0c] ;  /* 0x00016180ff05a7ac */ /* 0x000ee20008000800 */
[----:B------:R-:W-:Y:S01]  /*48c0*/  SHF.L.U32 R6, R15, 0x1f, RZ ;  /* 0x0000001f0f067819 */ /* 0x000fe200000006ff */
[----:B--2---:R-:W-:Y:S07]  /*48d0*/  UIMAD.WIDE.U32 UR8, UR13, UR20, URZ ;  /* 0x000000140d0872a5 */ /* 0x004fee000f8e00ff */
[----:B------:R-:W-:Y:S01]  /*48e0*/  @!UP2 UMOV UR4, UR9 ;  /* 0x000000090004ac82 */ /* 0x000fe20008000000 */
[----:B---3--:R-:W-:Y:S02]  /*48f0*/  @!UP2 UISETP.NE.AND UP0, UPT, UR5, 0x1, UPT ;  /* 0x000000010500a88c */ /* 0x008fe4000bf05270 */
[----:B------:R-:W-:Y:S02]  /*4900*/  @!UP2 USHF.R.U32.HI UR4, URZ, UR21, UR4 ;  /* 0x00000015ff04a299 */ /* 0x000fe40008011604 */
[----:B------:R-:W-:Y:S02]  /*4910*/  UIMAD.WIDE.U32 UR8, UR7, UR23, URZ ;  /* 0x00000017070872a5 */ /* 0x000fe4000f8e00ff */
[----:B------:R-:W-:Y:S02]  /*4920*/  @!UP2 USEL UR10, UR13, UR4, !UP0 ;  /* 0x000000040d0aa287 */ /* 0x000fe4000c000000 */
[----:B------:R-:W-:Y:S03]  /*4930*/  @!UP2 UISETP.NE.AND UP0, UPT, UR22, 0x1, UPT ;  /* 0x000000011600a88c */ /* 0x000fe6000bf05270 */
[----:B------:R-:W-:Y:S02]  /*4940*/  @!UP2 UMOV UR6, UR9 ;  /* 0x000000090006ac82 */ /* 0x000fe40008000000 */
[----:B------:R-:W2:Y:S02]  /*4950*/  @!UP2 LDCU UR4, c[0x0][0xb20] ;  /* 0x00016400ff04a7ac */ /* 0x000ea40008000800 */
[----:B--2---:R-:W-:Y:S04]  /*4960*/  @!UP2 USHF.R.U32.HI UR6, URZ, UR4, UR6 ;  /* 0x00000004ff06a299 */ /* 0x004fe80008011606 */
[----:B------:R-:W-:Y:S04]  /*4970*/  @!UP2 USEL UR6, UR7, UR6, !UP0 ;  /* 0x000000060706a287 */ /* 0x000fe8000c000000 */
[----:B------:R-:W-:Y:S02]  /*4980*/  @!UP2 UIADD3 UR4, UPT, UPT, -UR10, UR6, URZ ;  /* 0x000000060a04a290 */ /* 0x000fe4000fffe1ff */
[----:B------:R-:W-:Y:S02]  /*4990*/  @!UP2 UIADD3 UR6, UPT, UPT, UR10, -UR6, URZ ;  /* 0x800000060a06a290 */ /* 0x000fe4000fffe0ff */
[----:B------:R-:W-:Y:S02]  /*49a0*/  @!UP2 UIMAD UR13, UR4, UR5, UR13 ;  /* 0x00000005040da2a4 */ /* 0x000fe4000f8e020d */
[----:B------:R-:W-:Y:S01]  /*49b0*/  @!UP2 UIMAD UR7, UR6, UR22, UR7 ;  /* 0x000000160607a2a4 */ /* 0x000fe2000f8e0207 */
[----:B------:R-:W-:Y:S11]  /*49c0*/  BRA.U UP3, `(.L_x_87) ;  /* 0x0000000103107547 */ /* 0x000ff6000b800000 */
[----:B------:R-:W-:Y:S04]  /*49d0*/  MOV R7, UR34 ;  /* 0x0000002200077c02 */ /* 0x000fe80008000f00 */
[----:B------:R-:W-:Y:S04]  /*49e0*/  SHF.L.U32 R7, R7, 0x1f, RZ ;  /* 0x0000001f07077819 */ /* 0x000fe800000006ff */
[----:B------:R-:W2:Y:S02]  /*49f0*/  SYNCS.PHASECHK.TRANS64.TRYWAIT P2, [UR17+0x48], R7 ;  /* 0x00004807ff0075a7 */ /* 0x000ea40008041111 */
[----:B--2---:R-:W-:Y:S05]  /*4a00*/  @!P2 BRA `(.L_x_88) ;  /* 0x000000280078a947 */ /* 0x004fea0003800000 */
.L_x_87:
[----:B------:R-:W-:Y:S05]  /*4a10*/  @!P1 BRA `(.L_x_89) ;  /* 0x0000000000309947 */ /* 0x000fea0003800000 */
[----:B------:R-:W-:Y:S01]  /*4a20*/  ISETP.NE.U32.AND P1, PT, R2, RZ, PT ;  /* 0x000000ff0200720c */ /* 0x000fe20003f25070 */
[----:B------:R-:W2:Y:S01]  /*4a30*/  LDCU.64 UR4, c[0x0][0x358] ;  /* 0x00006b00ff0477ac */ /* 0x000ea20008000a00 */
[----:B------:R-:W-:Y:S02]  /*4a40*/  IMAD.MOV.U32 R81, RZ, RZ, 0x1 ;  /* 0x00000001ff517424 */ /* 0x000fe400078e00ff */
[----:B------:R-:W-:Y:S11]  /*4a50*/  ISETP.NE.AND.EX P1, PT, R3, RZ, PT, P1 ;  /* 0x000000ff0300720c */ /* 0x000ff60003f25310 */
[----:B------:R-:W-:Y:S02]  /*4a60*/  @!UPT UIADD3 URZ, UPT, UPT, URZ, URZ, URZ ;  /* 0x000000fffffff290 */ /* 0x000fe4000fffe0ff */
[----:B------:R-:W3:Y:S01]  /*4a70*/  @P1 LDC.64 R8, c[0x0][0x888] ;  /* 0x00022200ff081b82 */ /* 0x000ee20000000a00 */
[----:B-1----:R-:W-:Y:S04]  /*4a80*/  @P1 IMAD R0, R4, UR36, RZ ;  /* 0x0000002404001c24 */ /* 0x002fe8000f8e02ff */
[----:B---3--:R-:W-:Y:S04]  /*4a90*/  @P1 IMAD.WIDE R8, R0, 0x4, R8 ;  /* 0x0000000400081825 */ /* 0x008fe800078e0208 */
[----:B------:R-:W-:Y:S01]  /*4aa0*/  HFMA2 R0, -RZ, RZ, 0, 5.9604644775390625e-08 ;  /* 0x00000001ff007431 */ /* 0x000fe200000001ff */
[----:B--2--5:R2:W5:Y:S04]  /*4ab0*/  @P1 LDG.E R40, desc[UR4][R8.64] ;  /* 0x0000000408281981 */ /* 0x024568000c1e1900 */
[----:B------:R-:W-:Y:S01]  /*4ac0*/  @!P1 PRMT R81, R0, 0x7610, R81 ;  /* 0x0000761000519816 */ /* 0x000fe20000000051 */
[----:B--2---:R-:W3:Y:S06]  /*4ad0*/  @!P1 LDC R40, c[0x0][0x880] ;  /* 0x00022000ff289b82 */ /* 0x004eec0000000800 */
.L_x_89:
[----:B---3-5:R-:W-:Y:S01]  /*4ae0*/  @!P0 ISETP.EQ.AND P1, PT, R40, RZ, PT ;  /* 0x000000ff2800820c */ /* 0x028fe20003f22270 */
[----:B------:R-:W-:Y:S01]  /*4af0*/  @!UPT UIADD3 URZ, UPT, UPT, URZ, URZ, URZ ;  /* 0x000000fffffff290 */ /* 0x000fe2000fffe0ff */
[----:B------:R-:W-:Y:S11]  /*4b00*/  @!P0 BRA `(.L_x_90) ;  /* 0x0000000000188947 */ /* 0x000ff60003800000 */
[----:B------:R-:W-:Y:S02]  /*4b10*/  LOP3.LUT P0, RZ, R81, 0xff, RZ, 0xc0, !PT ;  /* 0x000000ff51ff7812 */ /* 0x000fe4000780c0ff */
[----:B------:R-:W-:Y:S04]  /*4b20*/  ISETP.NE.U32.AND P1, PT, R2, RZ, PT ;  /* 0x000000ff0200720c */ /* 0x000fe80003f25070 */
[----:B------:R-:W-:Y:S04]  /*4b30*/  ISETP.NE.AND.EX P1, PT, R3, RZ, PT, P1 ;  /* 0x000000ff0300720c */ /* 0x000fe80003f25310 */
[----:B------:R-:W-:Y:S03]  /*4b40*/  PLOP3.LUT P1, PT, P1, PT, PT, 0x8, 0x80 ;  /* 0x000000000080781c */ /* 0x000fe60000f2e170 */
[----:B------:R-:W-:Y:S11]  /*4b50*/  @P0 ISETP.EQ.AND P1, PT, R40, RZ, PT ;  /* 0x000000ff2800020c */ /* 0x000ff60003f22270 */
[----:B------:R-:W-:Y:S02]  /*4b60*/  @!UPT UIADD3 URZ, UPT, UPT, URZ, URZ, URZ ;  /* 0x000000fffffff290 */ /* 0x000fe4000fffe0ff */
.L_x_90:
[----:B------:R-:W2:Y:S01]  /*4b70*/  SYNCS.PHASECHK.TRANS64.TRYWAIT P0, [UR17+0x38], R6 ;  /* 0x00003806ff0075a7 */ /* 0x000ea20008001111 */
[----:B------:R-:W-:Y:S02]  /*4b80*/  ELECT P2, URZ, PT ;  /* 0x0000000000ff782f */ /* 0x000fe40003840000 */
[----:B------:R-:W-:Y:S01]  /*4b90*/  IADD3 R14, PT, PT, R14, 0x1, RZ ;  /* 0x000000010e0e7810 */ /* 0x000fe20007ffe0ff */
[----:B--2---:R-:W-:Y:S10]  /*4ba0*/  @!P0 BRA `(.L_x_91) ;  /* 0x0000002800288947 */ /* 0x004ff40003800000 */
.L_x_143:
[----:B------:R-:W-:Y:S01]  /*4bb0*/  PLOP3.LUT P1, PT, P1, P2, PT, 0xf2, 0x2f ;  /* 0x00000000002f781c */ /* 0x000fe20000f25e72 */
[----:B------:R-:W-:Y:S01]  /*4bc0*/  UMOV UR18, 0x0 ;  /* 0x0000000000127882 */ /* 0x000fe20000000000 */
[----:B------:R-:W-:Y:S01]  /*4bd0*/  UMOV UR19, 0x10000000 ;  /* 0x1000000000137882 */ /* 0x000fe20000000000 */
[----:B------:R-:W-:Y:S01]  /*4be0*/  UMOV UR12, UR36 ;  /* 0x00000024000c7c82 */ /* 0x000fe20008000000 */
[----:B------:R-:W-:Y:S01]  /*4bf0*/  LOP3.LUT R15, R15, 0x1, RZ, 0x3c, !PT ;  /* 0x000000010f0f7812 */ /* 0x000fe200078e3cff */
[----:B------:R-:W-:Y:S01]  /*4c00*/  UPLOP3.LUT UP3, UPT, UPT, UPT, UPT, 0x80, 0x8 ;  /* 0x000000000008789c */ /* 0x000fe20003f6f070 */
[----:B------:R-:W-:Y:S07]  /*4c10*/  UMOV UR36, UR24 ;  /* 0x0000001800247c82 */ /* 0x000fee0008000000 */
[----:B-1----:R-:W-:Y:S01]  /*4c20*/  @!P1 IADD3 R6, P0, PT, R16, 0x580, RZ ;  /* 0x0000058010069810 */ /* 0x002fe20007f1e0ff */
[----:B------:R-:W-:Y:S03]  /*4c30*/  VOTEU.ALL UP0, P1 ;  /* 0x0000000000ff7886 */ /* 0x000fe60000800000 */
[----:B------:R-:W-:Y:S01]  /*4c40*/  @!P1 R2UR UR5, R6 ;  /* 0x00000000060592ca */ /* 0x000fe200000e0000 */
[----:B------:R-:W-:Y:S01]  /*4c50*/  @!P1 IMAD.X R0, RZ, RZ, R17, P0 ;  /* 0x000000ffff009224 */ /* 0x000fe200000e0611 */
[----:B------:R-:W-:Y:S01]  /*4c60*/  @!UP0 USHF.L.U32 UR10, UR46, 0x6, URZ ;  /* 0x000000062e0a8899 */ /* 0x000fe200080006ff */
[----:B------:R-:W-:Y:S01]  /*4c70*/  ISETP.NE.AND P0, PT, R14, 0x2, PT ;  /* 0x000000020e00780c */ /* 0x000fe20003f05270 */
[----:B------:R-:W-:Y:S02]  /*4c80*/  @!UP0 USHF.L.U32 UR11, UR45, 0x6, URZ ;  /* 0x000000062d0b8899 */ /* 0x000fe400080006ff */
[----:B------:R-:W-:Y:S01]  /*4c90*/  @!P1 R2UR UR4, R0 ;  /* 0x00000000000492ca */ /* 0x000fe200000e0000 */
[----:B------:R-:W-:Y:S01]  /*4ca0*/  @!UP0 UIADD3 UR8, UPT, UPT, UR17, 0x200, URZ ;  /* 0x0000020011088890 */ /* 0x000fe2000fffe0ff */
[----:B------:R-:W-:Y:S01]  /*4cb0*/  SEL R0, RZ, 0x1, P0 ;  /* 0x00000001ff007807 */ /* 0x000fe20000000000 */
[----:B------:R-:W-:Y:S01]  /*4cc0*/  @!UP0 UIADD3 UR9, UPT, UPT, UR17, 0x30, URZ ;  /* 0x0000003011098890 */ /* 0x000fe2000fffe0ff */
[----:B------:R-:W-:Y:S01]  /*4cd0*/  SEL R14, R14, RZ, P0 ;  /* 0x000000ff0e0e7207 */ /* 0x000fe20000000000 */
[----:B------:R-:W-:Y:S01]  /*4ce0*/  VOTEU.ALL UP0, P1 ;  /* 0x0000000000ff7886 */ /* 0x000fe20000800000 */
[----:B------:R-:W-:Y:S01]  /*4cf0*/  LOP3.LUT R13, R13, R0, RZ, 0x3c, !PT ;  /* 0x000000000d0d7212 */ /* 0x000fe200078e3cff */
[----:B------:R-:W-:Y:S01]  /*4d00*/  IMAD.U32 R6, RZ, RZ, UR5 ;  /* 0x00000005ff067e24 */ /* 0x000fe2000f8e00ff */
[----:B------:R-:W-:Y:S02]  /*4d10*/  UIADD3 UR46, UPT, UPT, UR7, UR57, URZ ;  /* 0x00000039072e7290 */ /* 0x000fe4000fffe0ff */
[----:B------:R-:W-:Y:S03]  /*4d20*/  UIADD3 UR45, UPT, UPT, UR13, UR60, URZ ;  /* 0x0000003c0d2d7290 */ /* 0x000fe6000fffe0ff */
[----:B------:R-:W-:Y:S01]  /*4d30*/  IMAD.U32 R7, RZ, RZ, UR4 ;  /* 0x00000004ff077e24 */ /* 0x000fe2000f8e00ff */
[----:B------:R-:W-:Y:S04]  /*4d40*/  @!P1 R2UR UR4, R6 ;  /* 0x00000000060492ca */ /* 0x000fe800000e0000 */
[----:B------:R-:W-:Y:S11]  /*4d50*/  @!P1 R2UR UR5, R7 ;  /* 0x00000000070592ca */ /* 0x000ff600000e0000 */
[----:B------:R-:W-:Y:S02]  /*4d60*/  @!UPT UIADD3 URZ, UPT, UPT, URZ, URZ, URZ ;  /* 0x000000fffffff290 */ /* 0x000fe4000fffe0ff */
[----:B------:R2:W-:Y:S01]  /*4d70*/  @!UP0 UTMALDG.3D [UR8], [UR4], desc[UR18] ;  /* 0x00001208040085b4 */ /* 0x0005e20008011000 */
[----:B------:R2:W-:Y:S01]  /*4d80*/  @!P1 SYNCS.ARRIVE.TRANS64.RED.A0TR RZ, [UR17+0x30], R12 ;  /* 0x0000300cffff99a7 */ /* 0x0005e20008300411 */
[----:B------:R-:W-:Y:S01]  /*4d90*/  SYNCS.ARRIVE.TRANS64.RED.A1T0 RZ, [UR55], RZ ;  /* 0x000000ffffff79a7 */ /* 0x000fe20008100437 */
[----:B------:R-:W-:Y:S05]  /*4da0*/  BRA.U UP1, `(.L_x_92) ;  /* 0xfffffff5018c7547 */ /* 0x000fea000b83ffff */
[----:B------:R-:W-:Y:S07]  /*4db0*/  MOV R0, UR17 ;  /* 0x0000001100007c02 */ /* 0x000fee0008000f00 */
.L_x_93:
[----:B-1----:R-:W-:-:S04]  /*4dc0*/  SHF.L.U32 R2, R15, 0x1f, RZ ;  /* 0x0000001f0f027819 */ /* 0x002fc800000006ff */
[----:B------:R1:W3:Y:S03]  /*4dd0*/  SYNCS.PHASECHK.TRANS64.TRYWAIT P0, [R0+URZ+0x38], R2 ;  /* 0x00003802000075a7 */ /* 0x0002e600080011ff */
[----:B---3--:R-:W-:Y:S05]  /*4de0*/  @!P0 NANOSLEEP.SYNCS 0x989680 ;  /* 0x009896800000895d */ /* 0x008fea0003900000 */
[----:B------:R-:W3:Y:S02]  /*4df0*/  @!P0 SYNCS.PHASECHK.TRANS64 P0, [R0+URZ+0x38], R2 ;  /* 0x00003802000085a7 */ /* 0x000ee400080010ff */
[----:B--23--:R-:W-:Y:S05]  /*4e00*/  @P0 EXIT ;  /* 0x000000000000094d */ /* 0x00cfea0003800000 */
[----:B------:R-:W-:Y:S05]  /*4e10*/  BRA `(.L_x_93) ;  /* 0xfffffffc00e87947 */ /* 0x000fea000383ffff */
.L_x_84:
[----:B------:R-:W-:-:S06]  /*4e20*/  UISETP.GE.AND UP0, UPT, UR18, 0x4, UPT ;  /* 0x000000041200788c */ /* 0x000fcc000bf06270 */
[----:B------:R-:W-:-:S13]  /*4e30*/  PLOP3.LUT P0, PT, PT, PT, UP0, 0x80, 0x8 ;  /* 0x000000000008781c */ /* 0x000fda0003f0f008 */
[----:B------:R-:W-:Y:S05]  /*4e40*/  @!P0 EXIT ;  /* 0x000000000000894d */ /* 0x000fea0003800000 */
[----:B------:R-:W-:Y:S01]  /*4e50*/  BAR.SYNC.DEFER_BLOCKING 0x6, 0xa0 ;  /* 0x0182800000007b1d */ /* 0x000fe20000010000 */
[C---:B------:R-:W-:Y:S01]  /*4e60*/  IMAD.SHL.U32 R6, R78.reuse, 0x40, RZ ;  /* 0x000000404e067824 */ /* 0x040fe200078e00ff */
[----:B------:R-:W-:Y:S01]  /*4e70*/  SHF.R.U32.HI R7, RZ, 0x1, R78 ;  /* 0x00000001ff077819 */ /* 0x000fe2000001164e */
[C---:B------:R-:W-:Y:S01]  /*4e80*/  IMAD.SHL.U32 R4, R78.reuse, 0x8, RZ ;  /* 0x000000084e047824 */ /* 0x040fe200078e00ff */
[----:B------:R-:W-:Y:S01]  /*4e90*/  CS2R R86, SRZ ;  /* 0x0000000000567805 */ /* 0x000fe2000001ff00 */
[----:B------:R-:W-:Y:S01]  /*4ea0*/  IMAD.U32 R37, R78, 0x10000, RZ ;  /* 0x000100004e257824 */ /* 0x000fe200078e00ff */
[----:B------:R-:W-:Y:S01]  /*4eb0*/  UMOV UR44, 0x400 ;  /* 0x00000400002c7882 */ /* 0x000fe20000000000 */
[C---:B------:R-:W-:Y:S01]  /*4ec0*/  LOP3.LUT R5, R6.reuse, 0x180, RZ, 0xc0, !PT ;  /* 0x0000018006057812 */ /* 0x040fe200078ec0ff */
[----:B------:R-:W-:Y:S01]  /*4ed0*/  ULEA UR44, UR55, UR44, 0x18 ;  /* 0x0000002c372c7291 */ /* 0x000fe2000f8ec0ff */
[----:B------:R-:W-:Y:S01]  /*4ee0*/  LOP3.LUT R6, R6, 0x640, RZ, 0xc0, !PT ;  /* 0x0000064006067812 */ /* 0x000fe200078ec0ff */
[----:B------:R-:W1:Y:S01]  /*4ef0*/  LDC.64 R74, c[0x0][0x888] ;  /* 0x00022200ff4a7b82 */ /* 0x000e620000000a00 */
[----:B------:R-:W-:Y:S01]  /*4f00*/  LOP3.LUT R4, R5, 0x30, R4, 0xf8, !PT ;  /* 0x0000003005047812 */ /* 0x000fe200078ef804 */
[----:B------:R-:W-:Y:S01]  /*4f10*/  IMAD.SHL.U32 R5, R82, 0x800, RZ ;  /* 0x0000080052057824 */ /* 0x000fe200078e00ff */
[----:B------:R-:W-:Y:S01]  /*4f20*/  UIADD3 UR4, UPT, UPT, UR44, 0x1200, URZ ;  /* 0x000012002c047890 */ /* 0x000fe2000fffe0ff */
[----:B------:R-:W-:Y:S01]  /*4f30*/  IMAD.SHL.U32 R79, R78, 0x10, RZ ;  /* 0x000000104e4f7824 */ /* 0x000fe200078e00ff */
[----:B------:R-:W-:Y:S01]  /*4f40*/  LOP3.LUT R4, R4, 0x20, R7, 0x78, !PT ;  /* 0x0000002004047812 */ /* 0x000fe200078e7807 */
[----:B------:R-:W-:Y:S01]  /*4f50*/  IMAD.MOV.U32 R36, RZ, RZ, RZ ;  /* 0x000000ffff247224 */ /* 0x000fe200078e00ff */
[----:B------:R-:W-:Y:S01]  /*4f60*/  LOP3.LUT R5, R6, 0x800, R5, 0xf8, !PT ;  /* 0x0000080006057812 */ /* 0x000fe200078ef805 */
[----:B------:R-:W2:Y:S01]  /*4f70*/  LDC.64 R76, c[0x0][0x890] ;  /* 0x00022400ff4c7b82 */ /* 0x000ea20000000a00 */
[----:B------:R-:W-:-:S02]  /*4f80*/  LOP3.LUT R79, R79, 0x20, RZ, 0xc0, !PT ;  /* 0x000000204f4f7812 */ /* 0x000fc400078ec0ff */
[----:B------:R-:W-:Y:S02]  /*4f90*/  CS2R R84, SRZ ;  /* 0x0000000000547805 */ /* 0x000fe4000001ff00 */
[----:B------:R-:W-:Y:S01]  /*4fa0*/  LOP3.LUT R80, R5, R4, RZ, 0xfc, !PT ;  /* 0x0000000405507212 */ /* 0x000fe200078efcff */
[----:B------:R-:W-:Y:S01]  /*4fb0*/  IMAD.SHL.U32 R5, R82, 0x200000, RZ ;  /* 0x0020000052057824 */ /* 0x000fe200078e00ff */
[----:B------:R-:W3:Y:S01]  /*4fc0*/  LDCU UR53, c[0x0][0x370] ;  /* 0x00006e00ff3577ac */ /* 0x000ee20008000800 */
[----:B------:R-:W4:Y:S01]  /*4fd0*/  LDS R0, [UR44+0x100] ;  /* 0x0001002cff007984 */ /* 0x000f220008000800 */
[----:B------:R-:W-:Y:S01]  /*4fe0*/  IMAD.U32 R88, RZ, RZ, UR4 ;  /* 0x00000004ff587e24 */ /* 0x000fe2000f8e00ff */
[----:B------:R-:W1:Y:S01]  /*4ff0*/  LDC.64 R72, c[0x0][0x8b0] ;  /* 0x00022c00ff487b82 */ /* 0x000e620000000a00 */
[----:B------:R-:W-:Y:S01]  /*5000*/  LOP3.LUT R5, R5, 0x200000, RZ, 0xc0, !PT ;  /* 0x0020000005057812 */ /* 0x000fe200078ec0ff */
[----:B------:R-:W-:Y:S01]  /*5010*/  VIADD R4, R80, UR44 ;  /* 0x0000002c50047c36 */ /* 0x000fe20008000000 */
[----:B------:R-:W1:Y:S02]  /*5020*/  LDCU.64 UR62, c[0x0][0x348] ;  /* 0x00006900ff3e77ac */ /* 0x000e640008000a00 */
[----:B------:R-:W-:-:S02]  /*5030*/  LOP3.LUT R37, R5, 0x400000, R37, 0xf8, !PT ;  /* 0x0040000005257812 */ /* 0x000fc400078ef825 */
[----:B------:R-:W-:Y:S01]  /*5040*/  IADD3 R79, PT, PT, -R79, 0x200, R4 ;  /* 0x000002004f4f7810 */ /* 0x000fe20007ffe104 */
[----:B------:R-:W1:Y:S01]  /*5050*/  LDC.64 R70, c[0x0][0x8a8] ;  /* 0x00022a00ff467b82 */ /* 0x000e620000000a00 */
[----:B------:R-:W1:Y:S01]  /*5060*/  LDCU UR41, c[0x0][0xb0c] ;  /* 0x00016180ff2977ac */ /* 0x000e620008000800 */
[----:B------:R-:W1:Y:S01]  /*5070*/  LDCU UR39, c[0x0][0xb30] ;  /* 0x00016600ff2777ac */ /* 0x000e620008000800 */
[----:B------:R-:W1:Y:S01]  /*5080*/  LDCU.64 UR58, c[0x0][0x888] ;  /* 0x00011100ff3a77ac */ /* 0x000e620008000a00 */
[----:B------:R-:W1:Y:S01]  /*5090*/  LDCU.64 UR42, c[0x0][0xb28] ;  /* 0x00016500ff2a77ac */ /* 0x000e620008000a00 */
[----:B------:R-:W1:Y:S01]  /*50a0*/  LDCU.128 UR48, c[0x0][0xb10] ;  /* 0x00016200ff3077ac */ /* 0x000e620008000c00 */
[----:B------:R-:W1:Y:S01]  /*50b0*/  LDCU UR52, c[0x0][0x374] ;  /* 0x00006e80ff3477ac */ /* 0x000e620008000800 */
[----:B------:R-:W-:Y:S01]  /*50c0*/  UIADD3 UR56, UPT, UPT, UR44, 0x200, URZ ;  /* 0x000002002c387890 */ /* 0x000fe2000fffe0ff */
[----:B--234-:R-:W-:-:S11]  /*50d0*/  IMAD.IADD R37, R0, 0x1, R37 ;  /* 0x0000000100257824 */ /* 0x01cfd600078e0225 */
.L_x_111:
[----:B------:R-:W-:Y:S02]  /*50e0*/  LEA R3, R84, UR44, 0x3 ;  /* 0x0000002c54037c11 */ /* 0x000fe4000f8e18ff */
[----:B------:R-:W-:Y:S02]  /*50f0*/  SHF.L.U32 R0, R86, 0x1f, RZ ;  /* 0x0000001f56007819 */ /* 0x000fe400000006ff */
[----:B------:R-:W-:Y:S02]  /*5100*/  LEA R4, R84, UR44, 0x4 ;  /* 0x0000002c54047c11 */ /* 0x000fe4000f8e20ff */
[----:B--2---:R-:W2:Y:S02]  /*5110*/  SYNCS.PHASECHK.TRANS64.TRYWAIT P0, [R3+URZ+0x50], R0 ;  /* 0x00005000030075a7 */ /* 0x004ea400080011ff */
[----:B-12---:R-:W-:Y:S05]  /*5120*/  @!P0 BRA `(.L_x_94) ;  /* 0x0000002000e08947 */ /* 0x006fea0003800000 */
.L_x_144:
[----:B------:R-:W3:Y:S01]  /*5130*/  LDS.128 R4, [R4+0xe0] ;  /* 0x0000e00004047984 */ /* 0x000ee20000000c00 */
[----:B------:R-:W-:Y:S01]  /*5140*/  UISETP.GE.AND UP0, UPT, UR40, 0x1, UPT ;  /* 0x000000012800788c */ /* 0x000fe2000bf06270 */
[----:B------:R-:W-:Y:S01]  /*5150*/  @!PT LDS RZ, [RZ] ;  /* 0x00000000fffff984 */ /* 0x000fe20000000800 */
[----:B------:R-:W-:Y:S01]  /*5160*/  @!PT LDS RZ, [RZ] ;  /* 0x00000000fffff984 */ /* 0x000fe20000000800 */
[----:B------:R-:W-:Y:S01]  /*5170*/  @!PT LDS RZ, [RZ] ;  /* 0x00000000fffff984 */ /* 0x000fe20000000800 */
[----:B------:R-:W-:Y:S01]  /*5180*/  @!PT LDS RZ, [RZ] ;  /* 0x00000000fffff984 */ /* 0x000fe20000000800 */
[----:B------:R4:W-:Y:S06]  /*5190*/  MEMBAR.ALL.CTA ;  /* 0x0000000000007992 */ /* 0x0009ec0000008000 */
[----:B----4-:R-:W4:Y:S01]  /*51a0*/  FENCE.VIEW.ASYNC.S ;  /* 0x00000000000073c6 */ /* 0x010f220000000000 */
[----:B---3--:R-:W-:Y:S11]  /*51b0*/  LOP3.LUT P0, RZ, R6, 0x1, RZ, 0xc0, !PT ;  /* 0x0000000106ff7812 */ /* 0x008ff6000780c0ff */
[----:B------:R-:W-:Y:S02]  /*51c0*/  @!UPT UIADD3 URZ, UPT, UPT, URZ, URZ, URZ ;  /* 0x000000fffffff290 */ /* 0x000fe4000fffe0ff */
[----:B----4-:R-:W-:Y:S01]  /*51d0*/  VOTEU.ANY UP1, P0 ;  /* 0x0000000000ff7886 */ /* 0x010fe20000020100 */
[----:B------:R-:W-:Y:S01]  /*51e0*/  PLOP3.LUT P0, PT, PT, PT, UP1, 0x80, 0x8 ;  /* 0x000000000008781c */ /* 0x000fe20003f0f018 */
[----:B------:R-:W-:Y:S11]  /*51f0*/  UP2UR UR47, UPR, URZ, 0x2 ;  /* 0x00000002ff2f7883 */ /* 0x000ff60008000000 */
[----:B------:R-:W-:Y:S01]  /*5200*/  @!UPT UIADD3 URZ, UPT, UPT, URZ, URZ, URZ ;  /* 0x000000fffffff290 */ /* 0x000fe2000fffe0ff */
        /* <DEDUP_REMOVED lines=13> */
[----:B------:R-:W3:Y:S01]  /*52e0*/  LDCU UR12, c[0x0][0xb20] ;  /* 0x00016400ff0c77ac */ /* 0x000ee20008000800 */
[----:B-1----:R-:W-:Y:S02]  /*52f0*/  UIMAD.WIDE.U32 UR4, UR52, UR51, URZ ;  /* 0x00000033340472a5 */ /* 0x002fe4000f8e00ff */
[----:B------:R-:W-:Y:S02]  /*5300*/  UIMAD.WIDE.U32 UR6, UR53, UR48, URZ ;  /* 0x00000030350672a5 */ /* 0x000fe4000f8e00ff */
[----:B------:R-:W-:Y:S02]  /*5310*/  UISETP.NE.AND UP0, UPT, UR50, 0x1, UPT ;  /* 0x000000013200788c */ /* 0x000fe4000bf05270 */
[----:B------:R-:W-:Y:S02]  /*5320*/  UIMAD.WIDE.U32 UR8, UR37, UR51, URZ ;  /* 0x00000033250872a5 */ /* 0x000fe4000f8e00ff */
[----:B------:R-:W-:Y:S02]  /*5330*/  UIMAD.WIDE.U32 UR10, UR38, UR48, URZ ;  /* 0x00000030260a72a5 */ /* 0x000fe4000f8e00ff */
[----:B------:R-:W-:Y:S02]  /*5340*/  UISETP.NE.AND UP1, UPT, UR41, 0x1, UPT ;  /* 0x000000012900788c */ /* 0x000fe4000bf25270 */
[----:B------:R-:W-:Y:S01]  /*5350*/  UISETP.NE.AND UP2, UPT, UR40, 0x1, UPT ;  /* 0x000000012800788c */ /* 0x000fe2000bf45270 */
[----:B------:R-:W-:Y:S02]  /*5360*/  UMOV UR4, UR5 ;  /* 0x0000000500047c82 */ /* 0x000fe40008000000 */
[----:B---3--:R-:W-:Y:S03]  /*5370*/  USHF.R.U32.HI UR5, URZ, UR12, UR4 ;  /* 0x0000000cff057299 */ /* 0x008fe60008011604 */
[----:B------:R-:W-:Y:S02]  /*5380*/  UMOV UR4, UR7 ;  /* 0x0000000700047c82 */ /* 0x000fe40008000000 */
[----:B------:R-:W-:Y:S02]  /*5390*/  USHF.R.U32.HI UR7, URZ, UR49, UR4 ;  /* 0x00000031ff077299 */ /* 0x000fe40008011604 */
[----:B------:R-:W-:Y:S02]  /*53a0*/  USEL UR4, UR52, UR5, !UP0 ;  /* 0x0000000534047287 */ /* 0x000fe4000c000000 */
[----:B------:R-:W-:Y:S01]  /*53b0*/  USEL UR7, UR53, UR7, !UP1 ;  /* 0x0000000735077287 */ /* 0x000fe2000c800000 */
[----:B------:R-:W-:Y:S01]  /*53c0*/  UMOV UR5, UR9 ;  /* 0x0000000900057c82 */ /* 0x000fe20008000000 */
[----:B------:R-:W-:Y:S02]  /*53d0*/  UIMAD.WIDE.U32 UR8, UR4, UR42, URZ ;  /* 0x0000002a040872a5 */ /* 0x000fe4000f8e00ff */
[----:B------:R-:W-:Y:S03]  /*53e0*/  USHF.R.U32.HI UR6, URZ, UR12, UR5 ;  /* 0x0000000cff067299 */ /* 0x000fe60008011605 */
[----:B------:R-:W-:Y:S01]  /*53f0*/  UMOV UR5, UR11 ;  /* 0x0000000b00057c82 */ /* 0x000fe20008000000 */
[----:B------:R-:W-:Y:S02]  /*5400*/  UIMAD.WIDE.U32 UR10, UR7, UR42, URZ ;  /* 0x0000002a070a72a5 */ /* 0x000fe4000f8e00ff */
[----:B------:R-:W-:Y:S02]  /*5410*/  USHF.R.U32.HI UR12, URZ, UR49, UR5 ;  /* 0x00000031ff0c7299 */ /* 0x000fe40008011605 */
[----:B------:R-:W-:Y:S01]  /*5420*/  USEL UR6, UR37, UR6, !UP0 ;  /* 0x0000000625067287 */ /* 0x000fe2000c000000 */
[----:B------:R-:W-:Y:S02]  /*5430*/  UMOV UR5, UR9 ;  /* 0x0000000900057c82 */ /* 0x000fe40008000000 */
[----:B------:R-:W-:Y:S01]  /*5440*/  UMOV UR10, UR11 ;  /* 0x0000000b000a7c82 */ /* 0x000fe20008000000 */
[----:B------:R-:W-:Y:S02]  /*5450*/  @UP2 USHF.R.U32.HI UR4, URZ, UR43, UR5 ;  /* 0x0000002bff042299 */ /* 0x000fe40008011605 */
[----:B------:R-:W-:Y:S02]  /*5460*/  @UP2 USHF.R.U32.HI UR7, URZ, UR43, UR10 ;  /* 0x0000002bff072299 */ /* 0x000fe4000801160a */
[----:B------:R-:W-:Y:S02]  /*5470*/  UIMAD UR4, UR40, UR4, URZ ;  /* 0x00000004280472a4 */ /* 0x000fe4000f8e02ff */
[----:B------:R-:W-:Y:S02]  /*5480*/  UIMAD.WIDE.U32 UR10, UR6, UR42, URZ ;  /* 0x0000002a060a72a5 */ /* 0x000fe4000f8e00ff */
[----:B------:R-:W-:Y:S02]  /*5490*/  USEL UR5, UR38, UR12, !UP1 ;  /* 0x0000000c26057287 */ /* 0x000fe4000c800000 */
[----:B------:R-:W-:Y:S02]  /*54a0*/  UIMAD UR8, UR40, UR7, URZ ;  /* 0x00000007280872a4 */ /* 0x000fe4000f8e02ff */
[----:B------:R-:W-:Y:S03]  /*54b0*/  UISETP.GE.AND UP0, UPT, UR6, UR4, UPT ;  /* 0x000000040600728c */ /* 0x000fe6000bf06270 */
[----:B------:R-:W-:Y:S01]  /*54c0*/  UMOV UR4, UR11 ;  /* 0x0000000b00047c82 */ /* 0x000fe20008000000 */
[----:B------:R-:W-:Y:S02]  /*54d0*/  UISETP.GE.OR UP0, UPT, UR5, UR8, UP0 ;  /* 0x000000080500728c */ /* 0x000fe40008706670 */
[----:B------:R-:W-:Y:S02]  /*54e0*/  USHF.R.U32.HI UR4, URZ, UR43, UR4 ;  /* 0x0000002bff047299 */ /* 0x000fe40008011604 */
[----:B------:R-:W-:Y:S02]  /*54f0*/  UIMAD.WIDE.U32 UR8, UR5, UR42, URZ ;  /* 0x0000002a050872a5 */ /* 0x000fe4000f8e00ff */
[----:B------:R-:W-:Y:S02]  /*5500*/  USEL UR11, UR6, UR4, !UP2 ;  /* 0x00000004060b7287 */ /* 0x000fe4000d000000 */
[----:B------:R-:W-:Y:S02]  /*5510*/  UIADD3 UR8, UPT, UPT, -UR5, URZ, URZ ;  /* 0x000000ff05087290 */ /* 0x000fe4000fffe1ff */
[----:B------:R-:W-:Y:S01]  /*5520*/  UIADD3 UR10, UPT, UPT, -UR11, URZ, URZ ;  /* 0x000000ff0b0a7290 */ /* 0x000fe2000fffe1ff */
[----:B------:R-:W-:Y:S01]  /*5530*/  @!UP0 UMOV UR4, UR9 ;  /* 0x0000000900048c82 */ /* 0x000fe20008000000 */
[----:B------:R-:W-:Y:S02]  /*5540*/  UIADD3 UR9, UPT, UPT, -UR6, URZ, URZ ;  /* 0x000000ff06097290 */ /* 0x000fe4000fffe1ff */
[----:B------:R-:W-:Y:S02]  /*5550*/  @!UP0 USHF.R.U32.HI UR4, URZ, UR43, UR4 ;  /* 0x0000002bff048299 */ /* 0x000fe40008011604 */
[----:B------:R-:W-:Y:S02]  /*5560*/  UIMAD UR10, UR40, UR10, UR6 ;  /* 0x0000000a280a72a4 */ /* 0x000fe4000f8e0206 */
[----:B------:R-:W-:Y:S04]  /*5570*/  @!UP0 USEL UR4, UR5, UR4, !UP2 ;  /* 0x0000000405048287 */ /* 0x000fe8000d000000 */
[----:B------:R-:W-:Y:S02]  /*5580*/  @!UP0 UIMAD UR10, UR7, UR10, UR4 ;  /* 0x0000000a070a82a4 */ /* 0x000fe4000f8e0204 */
[----:B------:R-:W-:Y:S02]  /*5590*/  @!UP0 UIADD3 UR11, UPT, UPT, UR11, -UR4, URZ ;  /* 0x800000040b0b8290 */ /* 0x000fe4000fffe0ff */
[----:B------:R-:W-:Y:S02]  /*55a0*/  UIMAD UR7, UR41, UR8, UR38 ;  /* 0x00000008290772a4 */ /* 0x000fe4000f8e0226 */
[----:B------:R-:W-:Y:S02]  /*55b0*/  @!UP0 UIMAD UR6, UR11, UR40, UR5 ;  /* 0x000000280b0682a4 */ /* 0x000fe4000f8e0205 */
[----:B------:R-:W-:Y:S01]  /*55c0*/  UIMAD UR4, UR50, UR9, UR37 ;  /* 0x00000009320472a4 */ /* 0x000fe2000f8e0225 */
[----:B------:R-:W-:Y:S02]  /*55d0*/  @!UP0 UMOV UR5, UR10 ;  /* 0x0000000a00058c82 */ /* 0x000fe40008000000 */
[----:B------:R-:W-:Y:S02]  /*55e0*/  UIMAD UR38, UR5, UR41, UR7 ;  /* 0x00000029052672a4 */ /* 0x000fe4000f8e0207 */
[----:B------:R-:W-:Y:S11]  /*55f0*/  UIMAD UR37, UR6, UR50, UR4 ;  /* 0x00000032062572a4 */ /* 0x000ff6000f8e0204 */
[----:B------:R-:W-:Y:S01]  /*5600*/  @!UPT UIADD3 URZ, UPT, UPT, URZ, URZ, URZ ;  /* 0x000000fffffff290 */ /* 0x000fe2000fffe0ff */
.L_x_95:
[----:B-1----:R-:W-:Y:S01]  /*5610*/  UISETP.NE.AND UP0, UPT, UR39, 0x1, UPT ;  /* 0x000000012700788c */ /* 0x002fe2000bf05270 */
[----:B------:R-:W-:Y:S10]  /*5620*/  IADD3 R84, PT, PT, R84, 0x1, RZ ;  /* 0x0000000154547810 */ /* 0x000ff40007ffe0ff */
[----:B------:R-:W1:Y:S01]  /*5630*/  @!UP0 LDCU.128 UR12, c[0x0][0xb10] ;  /* 0x00016200ff0c87ac */ /* 0x000e620008000c00 */
[----:B------:R-:W3:Y:S01]  /*5640*/  @!UP0 LDCU UR5, c[0x0][0xb0c] ;  /* 0x00016180ff0587ac */ /* 0x000ee20008000800 */
[----:B------:R-:W4:Y:S01]  /*5650*/  @!UP0 LDCU UR10, c[0x0][0xb20] ;  /* 0x00016400ff0a87ac */ /* 0x000f220008000800 */
[----:B-1----:R-:W-:Y:S02]  /*5660*/  UIMAD.WIDE.U32 UR8, UR38, UR12, URZ ;  /* 0x0000000c260872a5 */ /* 0x002fe4000f8e00ff */
[----:B------:R-:W-:Y:S02]  /*5670*/  UIMAD.WIDE.U32 UR6, UR37, UR15, URZ ;  /* 0x0000000f250672a5 */ /* 0x000fe4000f8e00ff */
[----:B------:R-:W-:Y:S03]  /*5680*/  @!UP0 UISETP.NE.AND UP1, UPT, UR14, 0x1, UPT ;  /* 0x000000010e00888c */ /* 0x000fe6000bf25270 */
[----:B------:R-:W-:Y:S01]  /*5690*/  @!UP0 UMOV UR4, UR9 ;  /* 0x0000000900048c82 */ /* 0x000fe20008000000 */
[----:B---3--:R-:W-:Y:S02]  /*56a0*/  @!UP0 UISETP.NE.AND UP2, UPT, UR5, 0x1, UPT ;  /* 0x000000010500888c */ /* 0x008fe4000bf45270 */
[----:B------:R-:W-:Y:S01]  /*56b0*/  @!UP0 USHF.R.U32.HI UR4, URZ, UR13, UR4 ;  /* 0x0000000dff048299 */ /* 0x000fe20008011604 */
[----:B------:R-:W-:Y:S02]  /*56c0*/  @!UP0 UMOV UR6, UR7 ;  /* 0x0000000700068c82 */ /* 0x000fe40008000000 */
[----:B----4-:R-:W-:Y:S02]  /*56d0*/  @!UP0 USHF.R.U32.HI UR6, URZ, UR10, UR6 ;  /* 0x0000000aff068299 */ /* 0x010fe40008011606 */
[----:B------:R-:W-:Y:S02]  /*56e0*/  @!UP0 USEL UR7, UR38, UR4, !UP2 ;  /* 0x0000000426078287 */ /* 0x000fe4000d000000 */
[----:B------:R-:W-:Y:S04]  /*56f0*/  @!UP0 USEL UR6, UR37, UR6, !UP1 ;  /* 0x0000000625068287 */ /* 0x000fe8000c800000 */
[----:B------:R-:W-:Y:S02]  /*5700*/  @!UP0 UIADD3 UR4, UPT, UPT, -UR7, UR6, URZ ;  /* 0x0000000607048290 */ /* 0x000fe4000fffe1ff */
[----:B------:R-:W-:Y:S02]  /*5710*/  @!UP0 UIADD3 UR6, UPT, UPT, UR7, -UR6, URZ ;  /* 0x8000000607068290 */ /* 0x000fe4000fffe0ff */
[----:B------:R-:W-:Y:S02]  /*5720*/  @!UP0 UIMAD UR38, UR4, UR5, UR38 ;  /* 0x00000005042682a4 */ /* 0x000fe4000f8e0226 */
[----:B------:R-:W-:Y:S02]  /*5730*/  @!UP0 UIMAD UR37, UR6, UR14, UR37 ;  /* 0x0000000e062582a4 */ /* 0x000fe4000f8e0225 */
[----:B------:R-:W-:Y:S09]  /*5740*/  ULOP3.LUT UP0, URZ, UR56, 0x1b0, URZ, 0xc0, !UPT ;  /* 0x000001b038ff7892 */ /* 0x000ff2000f80c0ff */
[----:B------:R-:W-:Y:S05]  /*5750*/  BRA.U !UP0, `(.L_x_96) ;  /* 0x0000000108407547 */ /* 0x000fea000b800000 */
[----:B------:R-:W1:Y:S01]  /*5760*/  LDCU.64 UR8, c[0x4][0x80] ;  /* 0x01001000ff0877ac */ /* 0x000e620008000a00 */
[----:B------:R-:W-:Y:S01]  /*5770*/  MOV R3, 0x0 ;  /* 0x0000000000037802 */ /* 0x000fe20000000f00 */
[----:B------:R-:W-:Y:S02]  /*5780*/  HFMA2 R12, -RZ, RZ, 0, 5.9604644775390625e-08 ;  /* 0x00000001ff0c7431 */ /* 0x000fe400000001ff */
[----:B------:R-:W-:Y:S02]  /*5790*/  IMAD.MOV.U32 R8, RZ, RZ, 0x70 ;  /* 0x00000070ff087424 */ /* 0x000fe400078e00ff */
[----:B------:R-:W-:Y:S01]  /*57a0*/  IMAD.MOV.U32 R13, RZ, RZ, RZ ;  /* 0x000000ffff0d7224 */ /* 0x000fe200078e00ff */
[----:B------:R-:W3:Y:S01]  /*57b0*/  LDCU.64 UR6, c[0x4][0x88] ;  /* 0x01001100ff0677ac */ /* 0x000ee20008000a00 */
[----:B------:R-:W4:Y:S01]  /*57c0*/  LDC.64 R2, c[0x4][R3] ;  /* 0x0100000003027b82 */ /* 0x000f220000000a00 */
[----:B------:R-:W2:Y:S01]  /*57d0*/  LDCU.64 UR4, c[0x4][0x8] ;  /* 0x01000100ff0477ac */ /* 0x000ea20008000a00 */
[----:B-1----:R-:W-:Y:S01]  /*57e0*/  MOV R5, UR9 ;  /* 0x0000000900057c02 */ /* 0x002fe20008000f00 */
[----:B------:R-:W-:Y:S01]  /*57f0*/  IMAD.U32 R4, RZ, RZ, UR8 ;  /* 0x00000008ff047e24 */ /* 0x000fe2000f8e00ff */
[----:B---3--:R-:W-:Y:S01]  /*5800*/  MOV R7, UR7 ;  /* 0x0000000700077c02 */ /* 0x008fe20008000f00 */
[----:B------:R-:W-:Y:S01]  /*5810*/  IMAD.U32 R6, RZ, RZ, UR6 ;  /* 0x00000006ff067e24 */ /* 0x000fe2000f8e00ff */
[----:B--2---:R-:W-:Y:S01]  /*5820*/  MOV R11, UR5 ;  /* 0x00000005000b7c02 */ /* 0x004fe20008000f00 */
[----:B------:R-:W-:Y:S02]  /*5830*/  IMAD.U32 R10, RZ, RZ, UR4 ;  /* 0x00000004ff0a7e24 */ /* 0x000fe4000f8e00ff */
[----:B------:R-:W-:Y:S07]  /*5840*/  LEPC R20, `(.L_x_96) ;  /* 0x000000001014794e */ /* 0x000fee0000000000 */
[----:B----45:R-:W-:Y:S05]  /*5850*/  CALL.ABS.NOINC R2 ;  /* 0x0000000002007343 */ /* 0x030fea0003c00000 */
.L_x_96:
[----:B------:R-:W-:Y:S01]  /*5860*/  LOP3.LUT P0, RZ, R88, 0x1b0, RZ, 0xc0, !PT ;  /* 0x000001b058ff7812 */ /* 0x000fe2000780c0ff */
[----:B------:R-:W-:Y:S11]  /*5870*/  BSSY.RECONVERGENT B6, `(.L_x_97) ;  /* 0x0000013000067945 */ /* 0x000ff60003800200 */
[----:B------:R-:W-:Y:S01]  /*5880*/  @!UPT UIADD3 URZ, UPT, UPT, URZ, URZ, URZ ;  /* 0x000000fffffff290 */ /* 0x000fe2000fffe0ff */
[----:B------:R-:W-:Y:S05]  /*5890*/  @!P0 BRA `(.L_x_98) ;  /* 0x0000000000408947 */ /* 0x000fea0003800000 */
        /* <DEDUP_REMOVED lines=16> */
.L_x_98:
[----:B------:R-:W-:Y:S05]  /*59a0*/  BSYNC.RECONVERGENT B6 ;  /* 0x0000000000067941 */ /* 0x000fea0003800200 */
.L_x_97:
[----:B------:R-:W-:Y:S01]  /*59b0*/  ISETP.NE.U32.AND P3, PT, R76, RZ, PT ;  /* 0x000000ff4c00720c */ /* 0x000fe20003f65070 */
[----:B------:R-:W-:Y:S01]  /*59c0*/  UISETP.NE.AND UP1, UPT, UR61, URZ, UPT ;  /* 0x000000ff3d00728c */ /* 0x000fe2000bf25270 */
[----:B------:R-:W-:Y:S02]  /*59d0*/  ISETP.NE.U32.AND P4, PT, R72, RZ, PT ;  /* 0x000000ff4800720c */ /* 0x000fe40003f85070 */
[----:B------:R-:W-:Y:S02]  /*59e0*/  ISETP.NE.AND.EX P3, PT, R77, RZ, PT, P3 ;  /* 0x000000ff4d00720c */ /* 0x000fe40003f65330 */
[----:B------:R-:W-:Y:S02]  /*59f0*/  PLOP3.LUT P1, PT, PT, PT, PT, 0x8, 0x80 ;  /* 0x000000000080781c */ /* 0x000fe40003f2e170 */
[----:B------:R-:W-:Y:S02]  /*5a00*/  PLOP3.LUT P0, PT, PT, PT, UP1, 0x80, 0x8 ;  /* 0x000000000008781c */ /* 0x000fe40003f0f018 */
[----:B------:R-:W-:Y:S02]  /*5a10*/  ISETP.NE.AND.EX P4, PT, R73, RZ, PT, P4 ;  /* 0x000000ff4900720c */ /* 0x000fe40003f85340 */
[----:B------:R-:W1:Y:S09]  /*5a20*/  @UP1 LDCU.64 UR4, c[0x0][0x888] ;  /* 0x00011100ff0417ac */ /* 0x000e720008000a00 */
[----:B------:R-:W-:Y:S01]  /*5a30*/  @P0 PLOP3.LUT P1, PT, P3, PT, PT, 0x80, 0x8 ;  /* 0x000000000008081c */ /* 0x000fe20001f2f070 */
[----:B-1----:R-:W-:Y:S04]  /*5a40*/  @UP1 UISETP.NE.U32.AND UP0, UPT, UR4, URZ, UPT ;  /* 0x000000ff0400128c */ /* 0x002fe8000bf05070 */
[----:B------:R-:W-:Y:S04]  /*5a50*/  @UP1 UISETP.NE.AND.EX UP0, UPT, UR5, URZ, UPT, UP0 ;  /* 0x000000ff0500128c */ /* 0x000fe8000bf05300 */
[----:B------:R-:W-:Y:S01]  /*5a60*/  @UP1 USEL UR4, URZ, 0xffffffff, UP0 ;  /* 0xffffffffff041887 */ /* 0x000fe20008000000 */
[----:B------:R-:W-:Y:S11]  /*5a70*/  @!P3 BRA `(.L_x_99) ;  /* 0x000000000030b947 */ /* 0x000ff60003800000 */
[----:B------:R-:W-:Y:S01]  /*5a80*/  ISETP.NE.U32.AND P2, PT, R74, RZ, PT ;  /* 0x000000ff4a00720c */ /* 0x000fe20003f45070 */
[----:B------:R-:W1:Y:S01]  /*5a90*/  LDCU.64 UR6, c[0x0][0x358] ;  /* 0x00006b00ff0677ac */ /* 0x000e620008000a00 */
[----:B------:R-:W-:Y:S02]  /*5aa0*/  IMAD.MOV.U32 R81, RZ, RZ, 0x1 ;  /* 0x00000001ff517424 */ /* 0x000fe400078e00ff */
[----:B------:R-:W-:Y:S11]  /*5ab0*/  ISETP.NE.AND.EX P2, PT, R75, RZ, PT, P2 ;  /* 0x000000ff4b00720c */ /* 0x000ff60003f45320 */
[----:B------:R-:W-:Y:S02]  /*5ac0*/  @!UPT UIADD3 URZ, UPT, UPT, URZ, URZ, URZ ;  /* 0x000000fffffff290 */ /* 0x000fe4000fffe0ff */
[----:B------:R-:W3:Y:S01]  /*5ad0*/  @P2 LDC.64 R2, c[0x0][0x888] ;  /* 0x00022200ff022b82 */ /* 0x000ee20000000a00 */
[----:B--2---:R-:W-:Y:S04]  /*5ae0*/  @P2 IMAD R0, R76, UR36, RZ ;  /* 0x000000244c002c24 */ /* 0x004fe8000f8e02ff */
[----:B---3--:R-:W-:Y:S04]  /*5af0*/  @P2 IMAD.WIDE R2, R0, 0x4, R2 ;  /* 0x0000000400022825 */ /* 0x008fe800078e0202 */
[----:B------:R-:W-:Y:S01]  /*5b00*/  HFMA2 R0, -RZ, RZ, 0, 5.9604644775390625e-08 ;  /* 0x00000001ff007431 */ /* 0x000fe200000001ff */
[----:B-1---5:R1:W5:Y:S04]  /*5b10*/  @P2 LDG.E R40, desc[UR6][R2.64] ;  /* 0x0000000602282981 */ /* 0x022368000c1e1900 */
[----:B------:R-:W-:Y:S01]  /*5b20*/  @!P2 PRMT R81, R0, 0x7610, R81 ;  /* 0x000076100051a816 */ /* 0x000fe20000000051 */
[----:B-1----:R-:W3:Y:S06]  /*5b30*/  @!P2 LDC R40, c[0x0][0x880] ;  /* 0x00022000ff28ab82 */ /* 0x002eec0000000800 */
.L_x_99:
[----:B------:R-:W-:Y:S05]  /*5b40*/  @!P4 BRA `(.L_x_100) ;  /* 0x000000000024c947 */ /* 0x000fea0003800000 */
[----:B------:R-:W-:Y:S01]  /*5b50*/  ISETP.NE.U32.AND P2, PT, R70, RZ, PT ;  /* 0x000000ff4600720c */ /* 0x000fe20003f45070 */
[----:B------:R-:W1:Y:S03]  /*5b60*/  LDCU.64 UR6, c[0x0][0x358] ;  /* 0x00006b00ff0677ac */ /* 0x000e660008000a00 */
[----:B------:R-:W-:Y:S11]  /*5b70*/  ISETP.NE.AND.EX P2, PT, R71, RZ, PT, P2 ;  /* 0x000000ff4700720c */ /* 0x000ff60003f45320 */
[----:B------:R-:W-:Y:S02]  /*5b80*/  @!UPT UIADD3 URZ, UPT, UPT, URZ, URZ, URZ ;  /* 0x000000fffffff290 */ /* 0x000fe4000fffe0ff */
[----:B------:R-:W4:Y:S01]  /*5b90*/  @P2 LDC.64 R2, c[0x0][0x8a8] ;  /* 0x00022a00ff022b82 */ /* 0x000f220000000a00 */
[----:B--2---:R-:W-:Y:S04]  /*5ba0*/  @P2 IMAD R0, R72, UR36, RZ ;  /* 0x0000002448002c24 */ /* 0x004fe8000f8e02ff */
[----:B----4-:R-:W-:Y:S05]  /*5bb0*/  @P2 IMAD.WIDE R2, R0, 0x4, R2 ;  /* 0x0000000400022825 */ /* 0x010fea00078e0202 */
[----:B-1---5:R1:W5:Y:S02]  /*5bc0*/  @P2 LDG.E R38, desc[UR6][R2.64] ;  /* 0x0000000602262981 */ /* 0x022364000c1e1900 */
[----:B-1----:R-:W4:Y:S02]  /*5bd0*/  @!P2 LDC R38, c[0x0][0x8a0] ;  /* 0x00022800ff26ab82 */ /* 0x002f240000000800 */
.L_x_100:
[----:B---3-5:R-:W-:Y:S01]  /*5be0*/  @P0 ISETP.NE.AND P4, PT, R40, RZ, PT ;  /* 0x000000ff2800020c */ /* 0x028fe20003f85270 */
[----:B--2---:R-:W-:Y:S01]  /*5bf0*/  IMAD.U32 R0, RZ, RZ, UR4 ;  /* 0x00000004ff007e24 */ /* 0x004fe2000f8e00ff */
[----:B------:R-:W-:Y:S01]  /*5c00*/  @P0 LOP3.LUT P2, RZ, R81, 0xff, RZ, 0xc0, !PT ;  /* 0x000000ff51ff0812 */ /* 0x000fe2000784c0ff */
[----:B------:R-:W-:Y:S01]  /*5c10*/  BSSY B1, `(.L_x_101) ;  /* 0x0000034000017945 */ /* 0x000fe20003800000 */
[----:B------:R-:W-:Y:S02]  /*5c20*/  @P0 SEL R2, RZ, 0xffffffff, P4 ;  /* 0xffffffffff020807 */ /* 0x000fe40002000000 */
[----:B------:R-:W-:Y:S02]  /*5c30*/  CS2R R50, SRZ ;  /* 0x0000000000327805 */ /* 0x000fe4000001ff00 */
[----:B------:R-:W-:Y:S02]  /*5c40*/  LEA R83, R36, UR44, 0x3 ;  /* 0x0000002c24537c11 */ /* 0x000fe4000f8e18ff */
[----:B------:R-:W-:Y:S02]  /*5c50*/  CS2R R48, SRZ ;  /* 0x0000000000307805 */ /* 0x000fe4000001ff00 */
[----:B------:R-:W-:Y:S02]  /*5c60*/  @P1 SEL R2, R0, R2, !P2 ;  /* 0x0000000200021207 */ /* 0x000fe40005000000 */
[----:B------:R-:W-:Y:S02]  /*5c70*/  CS2R R46, SRZ ;  /* 0x00000000002e7805 */ /* 0x000fe4000001ff00 */
[----:B------:R-:W-:Y:S02]  /*5c80*/  SHF.L.U32 R4, R87, 0x1f, RZ ;  /* 0x0000001f57047819 */ /* 0x000fe400000006ff */
[----:B------:R-:W-:Y:S02]  /*5c90*/  CS2R R44, SRZ ;  /* 0x00000000002c7805 */ /* 0x000fe4000001ff00 */
[----:B------:R-:W-:Y:S02]  /*5ca0*/  @P0 LOP3.LUT R2, R2, 0x1, RZ, 0xc0, !PT ;  /* 0x0000000102020812 */ /* 0x000fe400078ec0ff */
[----:B------:R-:W-:Y:S02]  /*5cb0*/  PLOP3.LUT P5, PT, PT, PT, PT, 0x8, 0x80 ;  /* 0x000000000080781c */ /* 0x000fe40003fae170 */
[----:B------:R-:W-:Y:S01]  /*5cc0*/  ISETP.NE.U32.OR P1, PT, R2, 0x1, !P0 ;  /* 0x000000010200780c */ /* 0x000fe20004725470 */
[----:B------:R-:W-:Y:S11]  /*5cd0*/  IMAD R2, R36, 0x20, R37 ;  /* 0x0000002024027824 */ /* 0x000ff600078e0225 */
[----:B------:R-:W-:Y:S01]  /*5ce0*/  @!UPT UIADD3 URZ, UPT, UPT, URZ, URZ, URZ ;  /* 0x000000fffffff290 */ /* 0x000fe2000fffe0ff */
[----:B------:R-:W-:Y:S04]  /*5cf0*/  @P1 SHF.L.U32 R0, R85, 0x1f, RZ ;  /* 0x0000001f55001819 */ /* 0x000fe800000006ff */
[----:B------:R-:W1:Y:S01]  /*5d00*/  @P1 SYNCS.PHASECHK.TRANS64.TRYWAIT P0, [UR44+0x30], R0 ;  /* 0x00003000ff0015a7 */ /* 0x000e62000800112c */
[----:B------:R2:W3:Y:S01]  /*5d10*/  SYNCS.PHASECHK.TRANS64.TRYWAIT P4, [R83+URZ+0x70], R4 ;  /* 0x00007004530075a7 */ /* 0x0004e200080811ff */
[----:B-1----:R-:W-:Y:S01]  /*5d20*/  @P1 PLOP3.LUT P5, PT, P0, PT, PT, 0x8, 0x80 ;  /* 0x000000000080181c */ /* 0x002fe200007ae170 */
[----:B------:R-:W-:Y:S01]  /*5d30*/  @!UPT UIADD3 URZ, UPT, UPT, URZ, URZ, URZ ;  /* 0x000000fffffff290 */ /* 0x000fe2000fffe0ff */
[----:B--23--:R-:W-:Y:S11]  /*5d40*/  @!P1 BRA `(.L_x_102) ;  /* 0x0000000000809947 */ /* 0x00cff60003800000 */
[----:B------:R-:W-:Y:S01]  /*5d50*/  ISETP.NE.U32.AND P0, PT, RZ, UR58, PT ;  /* 0x0000003aff007c0c */ /* 0x000fe2000bf05070 */
[----:B------:R-:W-:Y:S01]  /*5d60*/  BSSY B0, `(.L_x_103) ;  /* 0x0000012000007945 */ /* 0x000fe20003800000 */
[----:B------:R-:W-:Y:S02]  /*5d70*/  ISETP.NE.AND P2, PT, R40, RZ, PT ;  /* 0x000000ff2800720c */ /* 0x000fe40003f45270 */
[----:B------:R-:W-:Y:S02]  /*5d80*/  CS2R R46, SRZ ;  /* 0x00000000002e7805 */ /* 0x000fe4000001ff00 */
[----:B------:R-:W-:Y:S02]  /*5d90*/  ISETP.NE.AND.EX P0, PT, RZ, UR59, PT, P0 ;  /* 0x0000003bff007c0c */ /* 0x000fe4000bf05300 */
[----:B------:R-:W-:Y:S02]  /*5da0*/  CS2R R44, SRZ ;  /* 0x00000000002c7805 */ /* 0x000fe4000001ff00 */
[----:B------:R-:W-:Y:S02]  /*5db0*/  LOP3.LUT P1, RZ, R81, 0xff, RZ, 0xc0, !PT ;  /* 0x000000ff51ff7812 */ /* 0x000fe4000782c0ff */
[----:B------:R-:W-:Y:S02]  /*5dc0*/  CS2R R50, SRZ ;  /* 0x0000000000327805 */ /* 0x000fe4000001ff00 */
[----:B------:R-:W-:Y:S02]  /*5dd0*/  SEL R0, RZ, 0xffffffff, P2 ;  /* 0xffffffffff007807 */ /* 0x000fe40001000000 */
[----:B------:R-:W-:Y:S02]  /*5de0*/  CS2R R48, SRZ ;  /* 0x0000000000307805 */ /* 0x000fe4000001ff00 */
[----:B------:R-:W-:Y:S04]  /*5df0*/  SEL R3, RZ, 0xffffffff, P0 ;  /* 0xffffffffff037807 */ /* 0x000fe80000000000 */
[----:B------:R-:W-:Y:S04]  /*5e00*/  @P3 SEL R0, R3, R0, !P1 ;  /* 0x0000000003003207 */ /* 0x000fe80004800000 */
[----:B------:R-:W-:Y:S04]  /*5e10*/  LOP3.LUT R0, R0, 0x1, RZ, 0xc0, !PT ;  /* 0x0000000100007812 */ /* 0x000fe800078ec0ff */
[----:B------:R-:W-:Y:S01]  /*5e20*/  ISETP.NE.U32.AND P0, PT, R0, 0x1, PT ;  /* 0x000000010000780c */ /* 0x000fe20003f05070 */
[----:B------:R-:W-:Y:S01]  /*5e30*/  @!UPT UIADD3 URZ, UPT, UPT, URZ, URZ, URZ ;  /* 0x000000fffffff290 */ /* 0x000fe2000fffe0ff */
[----:B------:R-:W-:Y:S11]  /*5e40*/  @!P5 BRA `(.L_x_104) ;  /* 0x00000000000cd947 */ /* 0x000ff60003800000 */
[----:B------:R-:W-:Y:S04]  /*5e50*/  SHF.L.U32 R3, R85, 0x1f, RZ ;  /* 0x0000001f55037819 */ /* 0x000fe800000006ff */
[----:B------:R-:W1:Y:S02]  /*5e60*/  SYNCS.PHASECHK.TRANS64.TRYWAIT P1, [UR44+0x30], R3 ;  /* 0x00003003ff0075a7 */ /* 0x000e64000802112c */
[----:B-1----:R-:W-:Y:S05]  /*5e70*/  @!P1 BRA `(.L_x_105) ;  /* 0x0000001400a09947 */ /* 0x002fea0003800000 */
.L_x_104:
[----:B------:R-:W-:Y:S05]  /*5e80*/  BSYNC B0 ;  /* 0x0000000000007941 */ /* 0x000fea0003800000 */
.L_x_103:
[----:B------:R2:W3:Y:S01]  /*5e90*/  @P0 LDS.128 R44, [R80+UR44+0x200] ;  /* 0x0002002c502c0984 */ /* 0x0004e20008000c00 */
[----:B------:R-:W-:Y:S01]  /*5ea0*/  UIADD3 UR4, UPT, UPT, UR44, 0x38, URZ ;  /* 0x000000382c047890 */ /* 0x000fe2000fffe0ff */
[----:B------:R-:W-:Y:S02]  /*5eb0*/  LOP3.LUT R85, R85, 0x1, RZ, 0x3c, !PT ;  /* 0x0000000155557812 */ /* 0x000fe400078e3cff */
[----:B------:R2:W1:Y:S01]  /*5ec0*/  @P0 LDS.128 R48, [R79+0x10] ;  /* 0x000010004f300984 */ /* 0x0004620000000c00 */
[----:B------:R-:W-:Y:S01]  /*5ed0*/  UPRMT UR4, UR55, 0x654, UR4 ;  /* 0x0000065437047896 */ /* 0x000fe20008000004 */
[----:B------:R-:W-:Y:S01]  /*5ee0*/  @!PT LDS RZ, [RZ] ;  /* 0x00000000fffff984 */ /* 0x000fe20000000800 */
[----:B------:R-:W-:Y:S01]  /*5ef0*/  @!PT LDS RZ, [RZ] ;  /* 0x00000000fffff984 */ /* 0x000fe20000000800 */
[----:B------:R-:W-:Y:S01]  /*5f00*/  @!PT LDS RZ, [RZ] ;  /* 0x00000000fffff984 */ /* 0x000fe20000000800 */
[----:B------:R-:W-:Y:S01]  /*5f10*/  @!PT LDS RZ, [RZ] ;  /* 0x00000000fffff984 */ /* 0x000fe20000000800 */
[----:B------:R5:W-:Y:S06]  /*5f20*/  MEMBAR.ALL.CTA ;  /* 0x0000000000007992 */ /* 0x000bec0000008000 */
[----:B-----5:R-:W5:Y:S02]  /*5f30*/  FENCE.VIEW.ASYNC.S ;  /* 0x00000000000073c6 */ /* 0x020f640000000000 */
[----:B-----5:R-:W-:Y:S03]  /*5f40*/  SYNCS.ARRIVE.TRANS64.RED.A1T0 RZ, [UR4], RZ ;  /* 0x000000ffffff79a7 */ /* 0x020fe60008100404 */
.L_x_102:
[----:B------:R-:W-:Y:S05]  /*5f50*/  BSYNC B1 ;  /* 0x0000000000017941 */ /* 0x000fea0003800000 */
.L_x_101:
[----:B-1----:R-:W-:Y:S04]  /*5f60*/  SHF.R.U32.HI R0, RZ, 0x15, R2 ;  /* 0x00000015ff007819 */ /* 0x002fe80000011602 */
[----:B------:R-:W-:Y:S01]  /*5f70*/  LOP3.LUT P0, RZ, R0, 0x3, R82, 0x48, !PT ;  /* 0x0000000300ff7812 */ /* 0x000fe20007804852 */
[----:B------:R-:W-:Y:S01]  /*5f80*/  @!UPT UIADD3 URZ, UPT, UPT, URZ, URZ, URZ ;  /* 0x000000fffffff290 */ /* 0x000fe2000fffe0ff */
[----:B------:R-:W-:Y:S11]  /*5f90*/  @P4 BRA `(.L_x_106) ;  /* 0x0000000000084947 */ /* 0x000ff60003800000 */
[----:B------:R-:W1:Y:S02]  /*5fa0*/  SYNCS.PHASECHK.TRANS64.TRYWAIT P1, [R83+URZ+0x70], R4 ;  /* 0x00007004530075a7 */ /* 0x000e6400080211ff */
[----:B-1----:R-:W-:Y:S05]  /*5fb0*/  @!P1 BRA `(.L_x_107) ;  /* 0x0000001400689947 */ /* 0x002fea0003800000 */
.L_x_106:
[----:B------:R-:W-:Y:S05]  /*5fc0*/  @!P0 BRA `(.L_x_108) ;  /* 0x0000000000408947 */ /* 0x000fea0003800000 */
[----:B------:R-:W1:Y:S01]  /*5fd0*/  LDCU.64 UR8, c[0x4][0x70] ;  /* 0x01000e00ff0877ac */ /* 0x000e620008000a00 */
[----:B------:R-:W-:Y:S01]  /*5fe0*/  MOV R15, 0x0 ;  /* 0x00000000000f7802 */ /* 0x000fe20000000f00 */
[----:B------:R-:W-:Y:S02]  /*5ff0*/  HFMA2 R12, -RZ, RZ, 0, 5.9604644775390625e-08 ;  /* 0x00000001ff0c7431 */ /* 0x000fe400000001ff */
[----:B------:R-:W-:Y:S02]  /*6000*/  IMAD.MOV.U32 R8, RZ, RZ, 0x192 ;  /* 0x00000192ff087424 */ /* 0x000fe400078e00ff */
[----:B------:R-:W-:Y:S01]  /*6010*/  IMAD.MOV.U32 R13, RZ, RZ, RZ ;  /* 0x000000ffff0d7224 */ /* 0x000fe200078e00ff */
[----:B------:R-:W5:Y:S01]  /*6020*/  LDCU.64 UR6, c[0x4][0x78] ;  /* 0x01000f00ff0677ac */ /* 0x000f620008000a00 */
[----:B------:R-:W2:Y:S01]  /*6030*/  LDC.64 R14, c[0x4][R15] ;  /* 0x010000000f0e7b82 */ /* 0x000ea20000000a00 */
[----:B------:R-:W3:Y:S01]  /*6040*/  LDCU.64 UR4, c[0x4][0x10] ;  /* 0x01000200ff0477ac */ /* 0x000ee20008000a00 */
[----:B-1----:R-:W-:Y:S01]  /*6050*/  MOV R5, UR9 ;  /* 0x0000000900057c02 */ /* 0x002fe20008000f00 */
[----:B------:R-:W-:Y:S01]  /*6060*/  IMAD.U32 R4, RZ, RZ, UR8 ;  /* 0x00000008ff047e24 */ /* 0x000fe2000f8e00ff */
[----:B-----5:R-:W-:Y:S01]  /*6070*/  MOV R7, UR7 ;  /* 0x0000000700077c02 */ /* 0x020fe20008000f00 */
[----:B------:R-:W-:Y:S01]  /*6080*/  IMAD.U32 R6, RZ, RZ, UR6 ;  /* 0x00000006ff067e24 */ /* 0x000fe2000f8e00ff */
[----:B---3--:R-:W-:Y:S01]  /*6090*/  MOV R11, UR5 ;  /* 0x00000005000b7c02 */ /* 0x008fe20008000f00 */
[----:B------:R-:W-:Y:S02]  /*60a0*/  IMAD.U32 R10, RZ, RZ, UR4 ;  /* 0x00000004ff0a7e24 */ /* 0x000fe4000f8e00ff */
[----:B------:R-:W-:Y:S07]  /*60b0*/  LEPC R20, `(.L_x_108) ;  /* 0x000000001014794e */ /* 0x000fee0000000000 */
[----:B--2-4-:R-:W-:Y:S05]  /*60c0*/  CALL.ABS.NOINC R14 ;  /* 0x000000000e007343 */ /* 0x014fea0003c00000 */
.L_x_108:
[----:B------:R-:W-:Y:S01]  /*60d0*/  LOP3.LUT P0, RZ, R78, 0x60, RZ, 0xc0, !PT ;  /* 0x000000604eff7812 */ /* 0x000fe2000780c0ff */
[----:B------:R-:W-:Y:S05]  /*60e0*/  WARPSYNC.ALL ;  /* 0x0000000000007948 */ /* 0x000fea0003800000 */
[----:B------:R-:W-:Y:S01]  /*60f0*/  R2UR UR4, R2 ;  /* 0x00000000020472ca */ /* 0x000fe200000e0000 */
[----:B---3--:R-:W-:Y:S01]  /*6100*/  IMAD.U32 R64, R46, 0x10000, RZ ;  /* 0x000100002e407824 */ /* 0x008fe200078e00ff */
[----:B------:R-:W-:Y:S01]  /*6110*/  SHF.L.U32 R41, R44, 0x10, RZ ;  /* 0x000000102c297819 */ /* 0x000fe200000006ff */
[----:B------:R-:W-:Y:S01]  /*6120*/  IMAD.U32 R63, R48, 0x10000, RZ ;  /* 0x00010000303f7824 */ /* 0x000fe200078e00ff */
[----:B------:R-:W-:Y:S01]  /*6130*/  PRMT R39, R44, 0x8880, RZ ;  /* 0x000088802c277816 */ /* 0x000fe200000000ff */
[----:B------:R-:W-:Y:S01]  /*6140*/  IMAD.U32 R53, R50, 0x10000, RZ ;  /* 0x0001000032357824 */ /* 0x000fe200078e00ff */
[----:B------:R-:W-:Y:S01]  /*6150*/  SHF.L.U32 R42, R44, 0x8, RZ ;  /* 0x000000082c2a7819 */ /* 0x000fe200000006ff */
[----:B------:R-:W-:Y:S01]  /*6160*/  BSSY.RECONVERGENT B0, `(.L_x_109) ;  /* 0x000009e000007945 */ /* 0x000fe20003800200 */
[----:B------:R-:W-:Y:S02]  /*6170*/  SHF.R.S32.HI R41, RZ, 0x18, R41 ;  /* 0x00000018ff297819 */ /* 0x000fe40000011429 */
[----:B------:R-:W-:Y:S02]  /*6180*/  SHF.R.S32.HI R42, RZ, 0x18, R42 ;  /* 0x00000018ff2a7819 */ /* 0x000fe4000001142a */
[----:B------:R-:W-:Y:S01]  /*6190*/  SHF.R.S32.HI R43, RZ, 0x18, R44 ;  /* 0x00000018ff2b7819 */ /* 0x000fe2000001142c */
[----:B------:R-:W1:Y:S01]  /*61a0*/  LDTM.x32 R4, tmem[UR4] ;  /* 0x00000004000479ee */ /* 0x000e6200082c0000 */
[----:B------:R-:W-:Y:S01]  /*61b0*/  NOP ;  /* 0x0000000000007918 */ /* 0x000fe20000000000 */
[----:B------:R-:W-:Y:S02]  /*61c0*/  IADD3 R83, PT, PT, R83, 0x90, RZ ;  /* 0x0000009053537810 */ /* 0x000fe40007ffe0ff */
[----:B------:R-:W-:Y:S02]  /*61d0*/  PRMT R69, R45, 0x8880, RZ ;  /* 0x000088802d457816 */ /* 0x000fe400000000ff */
[----:B------:R-:W-:Y:S02]  /*61e0*/  LOP3.LUT R83, R83, 0xfefffff8, RZ, 0xc0, !PT ;  /* 0xfefffff853537812 */ /* 0x000fe400078ec0ff */
[----:B------:R-:W-:Y:S02]  /*61f0*/  SHF.L.U32 R68, R45, 0x10, RZ ;  /* 0x000000102d447819 */ /* 0x000fe400000006ff */
[----:B-1----:R1:W-:Y:S01]  /*6200*/  SYNCS.ARRIVE.TRANS64.RED.A1T0 RZ, [R83+URZ], RZ ;  /* 0x000000ff53ff79a7 */ /* 0x0023e200081004ff */
[----:B------:R-:W-:Y:S02]  /*6210*/  SHF.R.S32.HI R44, RZ, 0x18, R45 ;  /* 0x00000018ff2c7819 */ /* 0x000fe4000001142d */
[----:B------:R-:W-:Y:S02]  /*6220*/  PRMT R66, R46, 0x8880, RZ ;  /* 0x000088802e427816 */ /* 0x000fe400000000ff */
[C---:B------:R-:W-:Y:S02]  /*6230*/  PRMT R60, R47.reuse, 0x8880, RZ ;  /* 0x000088802f3c7816 */ /* 0x040fe400000000ff */
[C---:B------:R-:W-:Y:S02]  /*6240*/  SHF.L.U32 R59, R47.reuse, 0x10, RZ ;  /* 0x000000102f3b7819 */ /* 0x040fe400000006ff */
[----:B------:R-:W-:Y:S02]  /*6250*/  SHF.L.U32 R58, R47, 0x8, RZ ;  /* 0x000000082f3a7819 */ /* 0x000fe400000006ff */
[C---:B------:R-:W-:Y:S02]  /*6260*/  PRMT R65, R48.reuse, 0x8880, RZ ;  /* 0x0000888030417816 */ /* 0x040fe400000000ff */
[----:B------:R-:W-:Y:S01]  /*6270*/  SHF.L.U32 R62, R48, 0x8, RZ ;  /* 0x00000008303e7819 */ /* 0x000fe200000006ff */
[C---:B----4-:R-:W-:Y:S01]  /*6280*/  IMAD R0, R38.reuse, R4, RZ ;  /* 0x0000000426007224 */ /* 0x050fe200078e02ff */
[----:B------:R-:W-:Y:S01]  /*6290*/  SHF.R.S32.HI R4, RZ, 0x18, R68 ;  /* 0x00000018ff047819 */ /* 0x000fe20000011444 */
[C---:B------:R-:W-:Y:S01]  /*62a0*/  IMAD R2, R38.reuse, R5, RZ ;  /* 0x0000000526027224 */ /* 0x040fe200078e02ff */
[C---:B------:R-:W-:Y:S01]  /*62b0*/  PRMT R57, R49.reuse, 0x8880, RZ ;  /* 0x0000888031397816 */ /* 0x040fe200000000ff */
[C---:B------:R-:W-:Y:S01]  /*62c0*/  IMAD R3, R38.reuse, R6, RZ ;  /* 0x0000000626037224 */ /* 0x040fe200078e02ff */
[----:B------:R-:W-:Y:S01]  /*62d0*/  SHF.L.U32 R56, R49, 0x10, RZ ;  /* 0x0000001031387819 */ /* 0x000fe200000006ff */
[----:B------:R-:W-:Y:S01]  /*62e0*/  IMAD R0, R39, R40, R0 ;  /* 0x0000002827007224 */ /* 0x000fe200078e0200 */
[----:B------:R-:W-:Y:S01]  /*62f0*/  MOV R39, R66 ;  /* 0x0000004200277202 */ /* 0x000fe20000000f00 */
[----:B------:R-:W-:Y:S01]  /*6300*/  IMAD R7, R38, R7, RZ ;  /* 0x0000000726077224 */ /* 0x000fe200078e02ff */
[----:B------:R-:W-:Y:S01]  /*6310*/  SHF.L.U32 R55, R49, 0x8, RZ ;  /* 0x0000000831377819 */ /* 0x000fe200000006ff */
[-C--:B------:R-:W-:Y:S01]  /*6320*/  IMAD R2, R41, R40.reuse, R2 ;  /* 0x0000002829027224 */ /* 0x080fe200078e0202 */
[----:B------:R-:W-:Y:S01]  /*6330*/  SHF.R.S32.HI R41, RZ, 0x18, R48 ;  /* 0x00000018ff297819 */ /* 0x000fe20000011430 */
[-C--:B------:R-:W-:Y:S01]  /*6340*/  IMAD R3, R42, R40.reuse, R3 ;  /* 0x000000282a037224 */ /* 0x080fe200078e0203 */
[----:B------:R-:W-:Y:S01]  /*6350*/  SHF.L.U32 R48, R51, 0x8, RZ ;  /* 0x0000000833307819 */ /* 0x000fe200000006ff */
[----:B------:R-:W-:Y:S01]  /*6360*/  IMAD R7, R43, R40, R7 ;  /* 0x000000282b077224 */ /* 0x000fe200078e0207 */
[----:B------:R-:W-:Y:S01]  /*6370*/  SHF.L.U32 R67, R45, 0x8, RZ ;  /* 0x000000082d437819 */ /* 0x000fe200000006ff */
[C---:B------:R-:W-:Y:S01]  /*6380*/  IMAD R8, R38.reuse, R8, RZ ;  /* 0x0000000826087224 */ /* 0x040fe200078e02ff */
[----:B------:R-:W-:Y:S01]  /*6390*/  SHF.R.S32.HI R45, RZ, 0x18, R46 ;  /* 0x00000018ff2d7819 */ /* 0x000fe2000001142e */
[----:B------:R-:W-:Y:S01]  /*63a0*/  IMAD R9, R38, R9, RZ ;  /* 0x0000000926097224 */ /* 0x000fe200078e02ff */
[----:B------:R-:W-:Y:S01]  /*63b0*/  SHF.L.U32 R61, R46, 0x8, RZ ;  /* 0x000000082e3d7819 */ /* 0x000fe200000006ff */
[C---:B------:R-:W-:Y:S01]  /*63c0*/  IMAD R10, R38.reuse, R10, RZ ;  /* 0x0000000a260a7224 */ /* 0x040fe200078e02ff */
[----:B------:R-:W-:Y:S01]  /*63d0*/  SHF.R.S32.HI R46, RZ, 0x18, R47 ;  /* 0x00000018ff2e7819 */ /* 0x000fe2000001142f */
[C---:B------:R-:W-:Y:S01]  /*63e0*/  IMAD R11, R38.reuse, R11, RZ ;  /* 0x0000000b260b7224 */ /* 0x040fe200078e02ff */
[----:B------:R-:W-:Y:S01]  /*63f0*/  SHF.R.S32.HI R42, RZ, 0x18, R49 ;  /* 0x00000018ff2a7819 */ /* 0x000fe20000011431 */
[----:B------:R-:W-:Y:S01]  /*6400*/  IMAD R6, R38, R15, RZ ;  /* 0x0000000f26067224 */ /* 0x000fe200078e02ff */
[----:B------:R-:W-:Y:S01]  /*6410*/  PRMT R54, R50, 0x8880, RZ ;  /* 0x0000888032367816 */ /* 0x000fe200000000ff */
[----:B------:R-:W-:Y:S01]  /*6420*/  IMAD R15, R38, R20, RZ ;  /* 0x00000014260f7224 */ /* 0x000fe200078e02ff */
[----:B------:R-:W-:Y:S01]  /*6430*/  SHF.L.U32 R52, R50, 0x8, RZ ;  /* 0x0000000832347819 */ /* 0x000fe200000006ff */
[C---:B------:R-:W-:Y:S01]  /*6440*/  IMAD R20, R38.reuse, R25, RZ ;  /* 0x0000001926147224 */ /* 0x040fe200078e02ff */
[----:B------:R-:W-:Y:S01]  /*6450*/  SHF.R.S32.HI R43, RZ, 0x18, R50 ;  /* 0x00000018ff2b7819 */ /* 0x000fe20000011432 */
[C---:B------:R-:W-:Y:S01]  /*6460*/  IMAD R25, R38.reuse, R30, RZ ;  /* 0x0000001e26197224 */ /* 0x040fe200078e02ff */
[C---:B------:R-:W-:Y:S01]  /*6470*/  PRMT R50, R51.reuse, 0x8880, RZ ;  /* 0x0000888033327816 */ /* 0x040fe200000000ff */
[C---:B------:R-:W-:Y:S01]  /*6480*/  IMAD R30, R38.reuse, R35, RZ ;  /* 0x00000023261e7224 */ /* 0x040fe200078e02ff */
[----:B------:R-:W-:Y:S02]  /*6490*/  SHF.L.U32 R49, R51, 0x10, RZ ;  /* 0x0000001033317819 */ /* 0x000fe400000006ff */
[----:B------:R-:W-:Y:S02]  /*64a0*/  SHF.R.S32.HI R47, RZ, 0x18, R51 ;  /* 0x00000018ff2f7819 */ /* 0x000fe40000011433 */
[----:B------:R-:W-:Y:S01]  /*64b0*/  I2IP.S8.S32.SAT R51, R7, R3, RZ ;  /* 0x0000000307337239 */ /* 0x000fe200000014ff */
[----:B------:R-:W-:Y:S01]  /*64c0*/  IMAD.MOV.U32 R3, RZ, RZ, R69 ;  /* 0x000000ffff037224 */ /* 0x000fe200078e0045 */
[----:B------:R-:W-:Y:S01]  /*64d0*/  SHF.R.S32.HI R5, RZ, 0x18, R67 ;  /* 0x00000018ff057819 */ /* 0x000fe20000011443 */
[----:B------:R-:W-:Y:S01]  /*64e0*/  IMAD R7, R38, R16, RZ ;  /* 0x0000001026077224 */ /* 0x000fe200078e02ff */
[----:B------:R-:W-:Y:S01]  /*64f0*/  IADD3 R36, PT, PT, R36, 0x1, RZ ;  /* 0x0000000124247810 */ /* 0x000fe20007ffe0ff */
[-C--:B------:R-:W-:Y:S02]  /*6500*/  IMAD R8, R3, R40.reuse, R8 ;  /* 0x0000002803087224 */ /* 0x080fe400078e0208 */
[-C--:B------:R-:W-:Y:S02]  /*6510*/  IMAD R9, R4, R40.reuse, R9 ;  /* 0x0000002804097224 */ /* 0x080fe400078e0209 */
[-C--:B------:R-:W-:Y:S02]  /*6520*/  IMAD R10, R5, R40.reuse, R10 ;  /* 0x00000028050a7224 */ /* 0x080fe400078e020a */
[----:B------:R-:W-:Y:S02]  /*6530*/  IMAD R11, R44, R40, R11 ;  /* 0x000000282c0b7224 */ /* 0x000fe400078e020b */
[C---:B------:R-:W-:Y:S02]  /*6540*/  IMAD R3, R38.reuse, R12, RZ ;  /* 0x0000000c26037224 */ /* 0x040fe400078e02ff */
[C---:B------:R-:W-:Y:S01]  /*6550*/  IMAD R12, R38.reuse, R17, RZ ;  /* 0x00000011260c7224 */ /* 0x040fe200078e02ff */
[----:B------:R-:W-:Y:S01]  /*6560*/  I2IP.S8.S32.SAT R11, R11, R10, RZ ;  /* 0x0000000a0b0b7239 */ /* 0x000fe200000014ff */
[C---:B------:R-:W-:Y:S01]  /*6570*/  IMAD R17, R38.reuse, R22, RZ ;  /* 0x0000001626117224 */ /* 0x040fe200078e02ff */
[----:B------:R-:W-:Y:S01]  /*6580*/  SHF.R.S32.HI R10, RZ, 0x18, R64 ;  /* 0x00000018ff0a7819 */ /* 0x000fe20000011440 */
[C---:B------:R-:W-:Y:S02]  /*6590*/  IMAD R22, R38.reuse, R27, RZ ;  /* 0x0000001b26167224 */ /* 0x040fe400078e02ff */
[----:B------:R-:W-:Y:S01]  /*65a0*/  IMAD R27, R38, R32, RZ ;  /* 0x00000020261b7224 */ /* 0x000fe200078e02ff */
[----:B------:R-:W-:Y:S01]  /*65b0*/  I2IP.S8.S32.SAT R32, R2, R0, R51 ;  /* 0x0000000002207239 */ /* 0x000fe20000001433 */
[C---:B------:R-:W-:Y:S01]  /*65c0*/  IMAD R4, R38.reuse, R13, RZ ;  /* 0x0000000d26047224 */ /* 0x040fe200078e02ff */
[----:B------:R-:W-:Y:S01]  /*65d0*/  SHF.R.S32.HI R0, RZ, 0x18, R61 ;  /* 0x00000018ff007819 */ /* 0x000fe2000001143d */
[C---:B------:R-:W-:Y:S01]  /*65e0*/  IMAD R5, R38.reuse, R14, RZ ;  /* 0x0000000e26057224 */ /* 0x040fe200078e02ff */
[----:B------:R-:W-:Y:S01]  /*65f0*/  MOV R2, R60 ;  /* 0x0000003c00027202 */ /* 0x000fe20000000f00 */
[C---:B------:R-:W-:Y:S02]  /*6600*/  IMAD R13, R38.reuse, R18, RZ ;  /* 0x00000012260d7224 */ /* 0x040fe400078e02ff */
[----:B------:R-:W-:Y:S02]  /*6610*/  IMAD R3, R39, R40, R3 ;  /* 0x0000002827037224 */ /* 0x000fe400078e0203 */
[C---:B------:R-:W-:Y:S02]  /*6620*/  IMAD R18, R38.reuse, R23, RZ ;  /* 0x0000001726127224 */ /* 0x040fe400078e02ff */
[----:B------:R-:W-:Y:S02]  /*6630*/  IMAD R23, R38, R28, RZ ;  /* 0x0000001c26177224 */ /* 0x000fe400078e02ff */
[----:B------:R-:W-:Y:S02]  /*6640*/  IMAD R4, R10, R40, R4 ;  /* 0x000000280a047224 */ /* 0x000fe400078e0204 */
[----:B------:R-:W-:Y:S01]  /*6650*/  IMAD R28, R38, R33, RZ ;  /* 0x00000021261c7224 */ /* 0x000fe200078e02ff */
[----:B------:R-:W-:Y:S01]  /*6660*/  I2IP.S8.S32.SAT R33, R9, R8, R11 ;  /* 0x0000000809217239 */ /* 0x000fe2000000140b */
[-C--:B------:R-:W-:Y:S01]  /*6670*/  IMAD R5, R0, R40.reuse, R5 ;  /* 0x0000002800057224 */ /* 0x080fe200078e0205 */
[----:B------:R-:W-:Y:S01]  /*6680*/  SHF.R.S32.HI R8, RZ, 0x18, R59 ;  /* 0x00000018ff087819 */ /* 0x000fe2000001143b */
[-C--:B------:R-:W-:Y:S01]  /*6690*/  IMAD R6, R45, R40.reuse, R6 ;  /* 0x000000282d067224 */ /* 0x080fe200078e0206 */
[----:B------:R-:W-:Y:S01]  /*66a0*/  SHF.R.S32.HI R9, RZ, 0x18, R58 ;  /* 0x00000018ff097819 */ /* 0x000fe2000001143a */
[-C--:B------:R-:W-:Y:S01]  /*66b0*/  IMAD R7, R2, R40.reuse, R7 ;  /* 0x0000002802077224 */ /* 0x080fe200078e0207 */
[----:B------:R-:W-:Y:S01]  /*66c0*/  MOV R0, R65 ;  /* 0x0000004100007202 */ /* 0x000fe20000000f00 */
[----:B------:R-:W-:Y:S01]  /*66d0*/  IMAD R14, R38, R19, RZ ;  /* 0x00000013260e7224 */ /* 0x000fe200078e02ff */
[----:B------:R-:W-:Y:S01]  /*66e0*/  I2IP.S8.S32.SAT R5, R6, R5, RZ ;  /* 0x0000000506057239 */ /* 0x000fe200000014ff */
[-C--:B------:R-:W-:Y:S01]  /*66f0*/  IMAD R12, R8, R40.reuse, R12 ;  /* 0x00000028080c7224 */ /* 0x080fe200078e020c */
[----:B------:R-:W-:Y:S01]  /*6700*/  SHF.R.S32.HI R2, RZ, 0x18, R63 ;  /* 0x00000018ff027819 */ /* 0x000fe2000001143f */
[-C--:B------:R-:W-:Y:S01]  /*6710*/  IMAD R13, R9, R40.reuse, R13 ;  /* 0x00000028090d7224 */ /* 0x080fe200078e020d */
[----:B------:R-:W-:Y:S01]  /*6720*/  SHF.R.S32.HI R8, RZ, 0x18, R62 ;  /* 0x00000018ff087819 */ /* 0x000fe2000001143e */
[----:B------:R-:W-:Y:S02]  /*6730*/  IMAD R16, R38, R21, RZ ;  /* 0x0000001526107224 */ /* 0x000fe400078e02ff */
[-C--:B------:R-:W-:Y:S02]  /*6740*/  IMAD R14, R46, R40.reuse, R14 ;  /* 0x000000282e0e7224 */ /* 0x080fe400078e020e */
[-C--:B------:R-:W-:Y:S02]  /*6750*/  IMAD R15, R0, R40.reuse, R15 ;  /* 0x00000028000f7224 */ /* 0x080fe400078e020f */
[----:B------:R-:W-:Y:S01]  /*6760*/  IMAD R16, R2, R40, R16 ;  /* 0x0000002802107224 */ /* 0x000fe200078e0210 */
[----:B------:R-:W-:Y:S01]  /*6770*/  I2IP.S8.S32.SAT R13, R14, R13, RZ ;  /* 0x0000000d0e0d7239 */ /* 0x000fe200000014ff */
[C---:B------:R-:W-:Y:S01]  /*6780*/  IMAD R19, R38.reuse, R24, RZ ;  /* 0x0000001826137224 */ /* 0x040fe200078e02ff */
[----:B------:R-:W-:Y:S01]  /*6790*/  SHF.R.S32.HI R2, RZ, 0x18, R56 ;  /* 0x00000018ff027819 */ /* 0x000fe20000011438 */
[----:B------:R-:W-:Y:S01]  /*67a0*/  IMAD R24, R38, R29, RZ ;  /* 0x0000001d26187224 */ /* 0x000fe200078e02ff */
[----:B------:R-:W-:Y:S01]  /*67b0*/  I2IP.S8.S32.SAT R35, R12, R7, R13 ;  /* 0x000000070c237239 */ /* 0x000fe2000000140d */
[----:B------:R-:W-:Y:S02]  /*67c0*/  IMAD R17, R8, R40, R17 ;  /* 0x0000002808117224 */ /* 0x000fe400078e0211 */
[----:B------:R-:W-:Y:S02]  /*67d0*/  IMAD.MOV.U32 R0, RZ, RZ, R57 ;  /* 0x000000ffff007224 */ /* 0x000fe400078e0039 */
[----:B------:R-:W-:Y:S01]  /*67e0*/  IMAD R29, R38, R34, RZ ;  /* 0x00000022261d7224 */ /* 0x000fe200078e02ff */
[----:B------:R-:W-:Y:S01]  /*67f0*/  I2IP.S8.S32.SAT R34, R4, R3, R5 ;  /* 0x0000000304227239 */ /* 0x000fe20000001405 */
[-C--:B------:R-:W-:Y:S01]  /*6800*/  IMAD R18, R41, R40.reuse, R18 ;  /* 0x0000002829127224 */ /* 0x080fe200078e0212 */
[----:B------:R-:W-:Y:S01]  /*6810*/  SHF.R.S32.HI R3, RZ, 0x18, R55 ;  /* 0x00000018ff037819 */ /* 0x000fe20000011437 */
[----:B------:R-:W-:Y:S01]  /*6820*/  IMAD R19, R0, R40, R19 ;  /* 0x0000002800137224 */ /* 0x000fe200078e0213 */
[----:B------:R-:W-:Y:S01]  /*6830*/  MOV R0, R54 ;  /* 0x0000003600007202 */ /* 0x000fe20000000f00 */
[----:B------:R1:W-:Y:S01]  /*6840*/  STS.128 [R80+UR44+0x1200], R32 ;  /* 0x0012002050007988 */ /* 0x0003e20008000c2c */
[----:B------:R-:W-:Y:S01]  /*6850*/  SHF.R.S32.HI R4, RZ, 0x18, R48 ;  /* 0x00000018ff047819 */ /* 0x000fe20000011430 */
[----:B------:R-:W-:Y:S01]  /*6860*/  IMAD R21, R38, R26, RZ ;  /* 0x0000001a26157224 */ /* 0x000fe200078e02ff */
[----:B------:R-:W-:Y:S01]  /*6870*/  I2IP.S8.S32.SAT R17, R18, R17, RZ ;  /* 0x0000001112117239 */ /* 0x000fe200000014ff */
[-C--:B------:R-:W-:Y:S01]  /*6880*/  IMAD R20, R2, R40.reuse, R20 ;  /* 0x0000002802147224 */ /* 0x080fe200078e0214 */
[----:B------:R-:W-:Y:S01]  /*6890*/  SHF.R.S32.HI R2, RZ, 0x18, R53 ;  /* 0x00000018ff027819 */ /* 0x000fe20000011435 */
[-C--:B------:R-:W-:Y:S01]  /*68a0*/  IMAD R21, R3, R40.reuse, R21 ;  /* 0x0000002803157224 */ /* 0x080fe200078e0215 */
[----:B------:R-:W-:Y:S01]  /*68b0*/  SHF.R.S32.HI R3, RZ, 0x18, R49 ;  /* 0x00000018ff037819 */ /* 0x000fe20000011431 */
[-C--:B------:R-:W-:Y:S01]  /*68c0*/  IMAD R22, R42, R40.reuse, R22 ;  /* 0x000000282a167224 */ /* 0x080fe200078e0216 */
[----:B------:R-:W-:Y:S01]  /*68d0*/  I2IP.S8.S32.SAT R16, R16, R15, R17 ;  /* 0x0000000f10107239 */ /* 0x000fe20000001411 */
[-C--:B------:R-:W-:Y:S01]  /*68e0*/  IMAD R23, R0, R40.reuse, R23 ;  /* 0x0000002800177224 */ /* 0x080fe200078e0217 */
[----:B------:R-:W-:Y:S01]  /*68f0*/  SHF.R.S32.HI R0, RZ, 0x18, R52 ;  /* 0x00000018ff007819 */ /* 0x000fe20000011434 */
[----:B------:R-:W-:Y:S01]  /*6900*/  IMAD R24, R2, R40, R24 ;  /* 0x0000002802187224 */ /* 0x000fe200078e0218 */
[----:B------:R-:W-:Y:S01]  /*6910*/  MOV R2, R50 ;  /* 0x0000003200027202 */ /* 0x000fe20000000f00 */
[----:B------:R-:W-:Y:S01]  /*6920*/  IMAD R26, R38, R31, RZ ;  /* 0x0000001f261a7224 */ /* 0x000fe200078e02ff */
[----:B------:R-:W-:Y:S01]  /*6930*/  I2IP.S8.S32.SAT R17, R22, R21, RZ ;  /* 0x0000001516117239 */ /* 0x000fe200000014ff */
[-C--:B------:R-:W-:Y:S02]  /*6940*/  IMAD R25, R0, R40.reuse, R25 ;  /* 0x0000002800197224 */ /* 0x080fe400078e0219 */
[-C--:B------:R-:W-:Y:S01]  /*6950*/  IMAD R26, R43, R40.reuse, R26 ;  /* 0x000000282b1a7224 */ /* 0x080fe200078e021a */
[----:B------:R-:W-:Y:S01]  /*6960*/  I2IP.S8.S32.SAT R17, R20, R19, R17 ;  /* 0x0000001314117239 */ /* 0x000fe20000001411 */
[-C--:B------:R-:W-:Y:S02]  /*6970*/  IMAD R27, R2, R40.reuse, R27 ;  /* 0x00000028021b7224 */ /* 0x080fe400078e021b */
[-C--:B------:R-:W-:Y:S01]  /*6980*/  IMAD R28, R3, R40.reuse, R28 ;  /* 0x00000028031c7224 */ /* 0x080fe200078e021c */
[----:B------:R-:W-:Y:S01]  /*6990*/  I2IP.S8.S32.SAT R18, R26, R25, RZ ;  /* 0x000000191a127239 */ /* 0x000fe200000014ff */
[-C--:B------:R-:W-:Y:S02]  /*69a0*/  IMAD R29, R4, R40.reuse, R29 ;  /* 0x00000028041d7224 */ /* 0x080fe400078e021d */
[----:B------:R-:W-:Y:S01]  /*69b0*/  IMAD R30, R47, R40, R30 ;  /* 0x000000282f1e7224 */ /* 0x000fe200078e021e */
[----:B------:R-:W-:Y:S04]  /*69c0*/  I2IP.S8.S32.SAT R18, R24, R23, R18 ;  /* 0x0000001718127239 */ /* 0x000fe80000001412 */
[----:B------:R-:W-:Y:S04]  /*69d0*/  I2IP.S8.S32.SAT R29, R30, R29, RZ ;  /* 0x0000001d1e1d7239 */ /* 0x000fe800000014ff */
[----:B------:R-:W-:Y:S05]  /*69e0*/  I2IP.S8.S32.SAT R19, R28, R27, R29 ;  /* 0x0000001b1c137239 */ /* 0x000fea000000141d */
[----:B------:R1:W-:Y:S01]  /*69f0*/  STS.128 [R79+0x1010], R16 ;  /* 0x001010104f007388 */ /* 0x0003e20000000c00 */
[----:B------:R-:W-:Y:S01]  /*6a00*/  @!PT LDS RZ, [RZ] ;  /* 0x00000000fffff984 */ /* 0x000fe20000000800 */
[----:B------:R-:W-:Y:S01]  /*6a10*/  @!PT LDS RZ, [RZ] ;  /* 0x00000000fffff984 */ /* 0x000fe20000000800 */
[----:B------:R-:W-:Y:S01]  /*6a20*/  @!PT LDS RZ, [RZ] ;  /* 0x00000000fffff984 */ /* 0x000fe20000000800 */
[----:B------:R-:W-:Y:S01]  /*6a30*/  @!PT LDS RZ, [RZ] ;  /* 0x00000000fffff984 */ /* 0x000fe20000000800 */
[----:B------:R3:W-:Y:S07]  /*6a40*/  MEMBAR.ALL.CTA ;  /* 0x0000000000007992 */ /* 0x0007ee0000008000 */
[----:B---3--:R-:W3:Y:S02]  /*6a50*/  FENCE.VIEW.ASYNC.S ;  /* 0x00000000000073c6 */ /* 0x008ee40000000000 */
[----:B---3--:R-:W-:Y:S06]  /*6a60*/  BAR.SYNC.DEFER_BLOCKING 0x1, 0x80 ;  /* 0x0042000000007b1d */ /* 0x008fec0000010000 */
[----:B------:R-:W-:Y:S05]  /*6a70*/  @P0 BRA `(.L_x_110) ;  /* 0x0000000000300947 */ /* 0x000fea0003800000 */
[----:B------:R-:W-:Y:S02]  /*6a80*/  UIADD3 UR4, UPT, UPT, UR44, 0x1200, URZ ;  /* 0x000012002c047890 */ /* 0x000fe4000fffe0ff */
[----:B------:R-:W-:Y:S02]  /*6a90*/  USHF.L.U32 UR9, UR46, 0x6, URZ ;  /* 0x000000062e097899 */ /* 0x000fe400080006ff */
[----:B------:R-:W-:Y:S02]  /*6aa0*/  USHF.L.U32 UR10, UR45, 0x6, URZ ;  /* 0x000000062d0a7899 */ /* 0x000fe400080006ff */
[----:B------:R-:W-:Y:S01]  /*6ab0*/  MOV R88, UR4 ;  /* 0x0000000400587c02 */ /* 0x000fe20008000f00 */
[----:B------:R-:W-:Y:S01]  /*6ac0*/  UIADD3 UR4, UP0, UPT, UR62, 0x680, URZ ;  /* 0x000006803e047890 */ /* 0x000fe2000ff1e0ff */
[----:B------:R-:W-:Y:S02]  /*6ad0*/  UMOV UR11, UR36 ;  /* 0x00000024000b7c82 */ /* 0x000fe40008000000 */
[----:B------:R-:W-:Y:S01]  /*6ae0*/  R2UR UR8, R88 ;  /* 0x00000000580872ca */ /* 0x000fe200000e0000 */
[----:B------:R-:W-:Y:S11]  /*6af0*/  UIADD3.X UR5, UPT, UPT, URZ, UR63, URZ, UP0, !UPT ;  /* 0x0000003fff057290 */ /* 0x000ff600087fe4ff */
[----:B------:R-:W-:Y:S01]  /*6b00*/  @!UPT UIADD3 URZ, UPT, UPT, URZ, URZ, URZ ;  /* 0x000000fffffff290 */ /* 0x000fe2000fffe0ff */
[----:B------:R3:W-:Y:S01]  /*6b10*/  UTMASTG.3D [UR8], [UR4] ;  /* 0x00000008040073b5 */ /* 0x0007e20008010000 */
[----:B------:R0:W-:Y:S01]  /*6b20*/  UTMACMDFLUSH ;  /* 0x00000000000079b7 */ /* 0x0001e20000000000 */
[----:B---3--:R-:W-:Y:S04]  /*6b30*/  DEPBAR.LE SB0, 0x0 ;  /* 0x000080000000791a */ /* 0x008fe80000000000 */
.L_x_110:
[----:B------:R-:W-:Y:S05]  /*6b40*/  BSYNC.RECONVERGENT B0 ;  /* 0x0000000000007941 */ /* 0x000fea0003800200 */
.L_x_109:
[----:B------:R-:W-:Y:S01]  /*6b50*/  BAR.SYNC.DEFER_BLOCKING 0x1, 0x80 ;  /* 0x0042000000007b1d */ /* 0x000fe20000010000 */
[----:B------:R-:W-:Y:S01]  /*6b60*/  ISETP.NE.AND P0, PT, R84, 0x2, PT ;  /* 0x000000025400780c */ /* 0x000fe20003f05270 */
[----:B------:R-:W-:Y:S01]  /*6b70*/  UISETP.NE.AND UP0, UPT, UR47, URZ, UPT ;  /* 0x000000ff2f00728c */ /* 0x000fe2000bf05270 */
[----:B------:R-:W-:Y:S01]  /*6b80*/  ISETP.NE.AND P1, PT, R36, 0x4, PT ;  /* 0x000000042400780c */ /* 0x000fe20003f25270 */
[----:B------:R-:W-:Y:S01]  /*6b90*/  UIADD3 UR46, UPT, UPT, UR37, UR57, URZ ;  /* 0x00000039252e7290 */ /* 0x000fe2000fffe0ff */
[----:B------:R-:W-:Y:S01]  /*6ba0*/  SEL R2, RZ, 0x1, P0 ;  /* 0x00000001ff027807 */ /* 0x000fe20000000000 */
[----:B------:R-:W-:Y:S01]  /*6bb0*/  UIADD3 UR45, UPT, UPT, UR38, UR60, URZ ;  /* 0x0000003c262d7290 */ /* 0x000fe2000fffe0ff */
[----:B------:R-:W-:Y:S02]  /*6bc0*/  SEL R0, RZ, 0x1, P1 ;  /* 0x00000001ff007807 */ /* 0x000fe40000800000 */
[----:B------:R-:W-:Y:S02]  /*6bd0*/  LOP3.LUT R86, R86, R2, RZ, 0x3c, !PT ;  /* 0x0000000256567212 */ /* 0x000fe400078e3cff */
[----:B------:R-:W-:Y:S02]  /*6be0*/  LOP3.LUT R87, R87, R0, RZ, 0x3c, !PT ;  /* 0x0000000057577212 */ /* 0x000fe400078e3cff */
[----:B------:R-:W-:Y:S02]  /*6bf0*/  SEL R84, R84, RZ, P0 ;  /* 0x000000ff54547207 */ /* 0x000fe40000000000 */
[----:B------:R-:W-:Y:S01]  /*6c00*/  SEL R36, R36, RZ, P1 ;  /* 0x000000ff24247207 */ /* 0x000fe20000800000 */
[----:B------:R-:W-:Y:S01]  /*6c10*/  UMOV UR36, UR54 ;  /* 0x0000003600247c82 */ /* 0x000fe20008000000 */
[----:B------:R-:W-:Y:S05]  /*6c20*/  BRA.U UP0, `(.L_x_111) ;  /* 0xffffffe5002c7547 */ /* 0x000fea000b83ffff */
[----:B------:R-:W-:Y:S05]  /*6c30*/  EXIT ;  /* 0x000000000000794d */ /* 0x000fea0003800000 */
.L_x_24:
[----:B--2---:R2:W3:Y:S02]  /*6c40*/  SYNCS.PHASECHK.TRANS64.TRYWAIT P0, [R0+URZ+0xc0], R2 ;  /* 0x0000c002000075a7 */ /* 0x0044e400080011ff */
[----:B---3--:R-:W-:Y:S05]  /*6c50*/  @!P0 NANOSLEEP.SYNCS 0x989680 ;  /* 0x009896800000895d */ /* 0x008fea0003900000 */
[----:B------:R-:W3:Y:S02]  /*6c60*/  @!P0 SYNCS.PHASECHK.TRANS64 P0, [R0+URZ+0xc0], R2 ;  /* 0x0000c002000085a7 */ /* 0x000ee400080010ff */
[----:B---3--:R-:W-:Y:S05]  /*6c70*/  @!P0 BRA `(.L_x_24) ;  /* 0xfffffffc00f08947 */ /* 0x008fea000383ffff */
[----:B------:R-:W-:Y:S05]  /*6c80*/  BRA `(.L_x_112) ;  /* 0xffffffac00447947 */ /* 0x000fea000383ffff */
.L_x_27:
[----:B-1----:R-:W-:-:S07]  /*6c90*/  MOV R0, UR33 ;  /* 0x0000002100007c02 */ /* 0x002fce0008000f00 */
.L_x_113:
[----:B-1----:R1:W2:Y:S02]  /*6ca0*/  SYNCS.PHASECHK.TRANS64.TRYWAIT P0, [R0+URZ+0x18], R3 ;  /* 0x00001803000075a7 */ /* 0x0022a400080011ff */
[----:B--2---:R-:W-:Y:S05]  /*6cb0*/  @!P0 NANOSLEEP.SYNCS 0x989680 ;  /* 0x009896800000895d */ /* 0x004fea0003900000 */
[----:B------:R-:W2:Y:S02]  /*6cc0*/  @!P0 SYNCS.PHASECHK.TRANS64 P0, [R0+URZ+0x18], R3 ;  /* 0x00001803000085a7 */ /* 0x000ea400080010ff */
[----:B--2---:R-:W-:Y:S05]  /*6cd0*/  @!P0 BRA `(.L_x_113) ;  /* 0xfffffffc00f08947 */ /* 0x004fea000383ffff */
[----:B------:R-:W-:Y:S05]  /*6ce0*/  BRA `(.L_x_26) ;  /* 0xffffffac009c7947 */ /* 0x000fea000383ffff */
.L_x_34:
[----:B-1----:R-:W-:-:S07]  /*6cf0*/  MOV R0, UR17 ;  /* 0x0000001100007c02 */ /* 0x002fce0008000f00 */
.L_x_114:
[----:B-1----:R1:W2:Y:S02]  /*6d00*/  SYNCS.PHASECHK.TRANS64.TRYWAIT P0, [R0+URZ+0x18], R3 ;  /* 0x00001803000075a7 */ /* 0x0022a400080011ff */
[----:B--2---:R-:W-:Y:S05]  /*6d10*/  @!P0 NANOSLEEP.SYNCS 0x989680 ;  /* 0x009896800000895d */ /* 0x004fea0003900000 */
[----:B------:R-:W2:Y:S02]  /*6d20*/  @!P0 SYNCS.PHASECHK.TRANS64 P0, [R0+URZ+0x18], R3 ;  /* 0x00001803000085a7 */ /* 0x000ea400080010ff */
[----:B--2---:R-:W-:Y:S05]  /*6d30*/  @!P0 BRA `(.L_x_114) ;  /* 0xfffffffc00f08947 */ /* 0x004fea000383ffff */
[----:B------:R-:W-:Y:S05]  /*6d40*/  BRA `(.L_x_33) ;  /* 0xffffffb0005c7947 */ /* 0x000fea000383ffff */
.L_x_39:
[----:B-1----:R1:W2:Y:S02]  /*6d50*/  SYNCS.PHASECHK.TRANS64.TRYWAIT P0, [R3+URZ+0x50], R0 ;  /* 0x00005000030075a7 */ /* 0x0022a400080011ff */
[----:B--2---:R-:W-:Y:S05]  /*6d60*/  @!P0 NANOSLEEP.SYNCS 0x989680 ;  /* 0x009896800000895d */ /* 0x004fea0003900000 */
[----:B------:R-:W2:Y:S02]  /*6d70*/  @!P0 SYNCS.PHASECHK.TRANS64 P0, [R3+URZ+0x50], R0 ;  /* 0x00005000030085a7 */ /* 0x000ea400080010ff */
[----:B--2---:R-:W-:Y:S05]  /*6d80*/  @!P0 BRA `(.L_x_39) ;  /* 0xfffffffc00f08947 */ /* 0x004fea000383ffff */
[----:B------:R-:W-:Y:S05]  /*6d90*/  BRA `(.L_x_115) ;  /* 0xffffffb400047947 */ /* 0x000fea000383ffff */
.L_x_43:
[----:B------:R-:W-:-:S07]  /*6da0*/  MOV R0, UR4 ;  /* 0x0000000400007c02 */ /* 0x000fce0008000f00 */
.L_x_116:
[----:B-1----:R1:W2:Y:S02]  /*6db0*/  SYNCS.PHASECHK.TRANS64.TRYWAIT P0, [R0+URZ], R2 ;  /* 0x00000002000075a7 */ /* 0x0022a400080011ff */
[----:B--2---:R-:W-:Y:S05]  /*6dc0*/  @!P0 NANOSLEEP.SYNCS 0x989680 ;  /* 0x009896800000895d */ /* 0x004fea0003900000 */
[----:B------:R-:W2:Y:S02]  /*6dd0*/  @!P0 SYNCS.PHASECHK.TRANS64 P0, [R0+URZ], R2 ;  /* 0x00000002000085a7 */ /* 0x000ea400080010ff */
[----:B--2---:R-:W-:Y:S05]  /*6de0*/  @!P0 BRA `(.L_x_116) ;  /* 0xfffffffc00f08947 */ /* 0x004fea000383ffff */
[----:B------:R-:W-:Y:S05]  /*6df0*/  BRA `(.L_x_117) ;  /* 0xffffffb800a87947 */ /* 0x000fea000383ffff */
.L_x_44:
[----:B------:R-:W-:-:S07]  /*6e00*/  MOV R0, UR5 ;  /* 0x0000000500007c02 */ /* 0x000fce0008000f00 */
.L_x_118:
[----:B-1----:R1:W2:Y:S02]  /*6e10*/  SYNCS.PHASECHK.TRANS64.TRYWAIT P0, [R0+URZ], R2 ;  /* 0x00000002000075a7 */ /* 0x0022a400080011ff */
[----:B--2---:R-:W-:Y:S05]  /*6e20*/  @!P0 NANOSLEEP.SYNCS 0x989680 ;  /* 0x009896800000895d */ /* 0x004fea0003900000 */
[----:B------:R-:W2:Y:S02]  /*6e30*/  @!P0 SYNCS.PHASECHK.TRANS64 P0, [R0+URZ], R2 ;  /* 0x00000002000085a7 */ /* 0x000ea400080010ff */
[----:B--2---:R-:W-:Y:S05]  /*6e40*/  @!P0 BRA `(.L_x_118) ;  /* 0xfffffffc00f08947 */ /* 0x004fea000383ffff */
[----:B------:R-:W-:Y:S05]  /*6e50*/  BRA `(.L_x_119) ;  /* 0xffffffb800b47947 */ /* 0x000fea000383ffff */
.L_x_47:
[----:B-1----:R1:W2:Y:S02]  /*6e60*/  SYNCS.PHASECHK.TRANS64.TRYWAIT P0, [R2+URZ+0xb0], R4 ;  /* 0x0000b004020075a7 */ /* 0x0022a400080011ff */
[----:B--2---:R-:W-:Y:S05]  /*6e70*/  @!P0 NANOSLEEP.SYNCS 0x989680 ;  /* 0x009896800000895d */ /* 0x004fea0003900000 */
[----:B------:R-:W2:Y:S02]  /*6e80*/  @!P0 SYNCS.PHASECHK.TRANS64 P0, [R2+URZ+0xb0], R4 ;  /* 0x0000b004020085a7 */ /* 0x000ea400080010ff */
[----:B--2---:R-:W-:Y:S05]  /*6e90*/  @!P0 BRA `(.L_x_47) ;  /* 0xfffffffc00f08947 */ /* 0x004fea000383ffff */
[----:B------:R-:W-:Y:S05]  /*6ea0*/  BRA `(.L_x_120) ;  /* 0xffffffbc00107947 */ /* 0x000fea000383ffff */
.L_x_48:
[----:B------:R-:W-:-:S07]  /*6eb0*/  MOV R2, UR4 ;  /* 0x0000000400027c02 */ /* 0x000fce0008000f00 */
.L_x_121:
[----:B-1----:R1:W2:Y:S02]  /*6ec0*/  SYNCS.PHASECHK.TRANS64.TRYWAIT P0, [R2+URZ+0x60], R5 ;  /* 0x00006005020075a7 */ /* 0x0022a400080011ff */
[----:B--2---:R-:W-:Y:S05]  /*6ed0*/  @!P0 NANOSLEEP.SYNCS 0x989680 ;  /* 0x009896800000895d */ /* 0x004fea0003900000 */
[----:B------:R-:W2:Y:S02]  /*6ee0*/  @!P0 SYNCS.PHASECHK.TRANS64 P0, [R2+URZ+0x60], R5 ;  /* 0x00006005020085a7 */ /* 0x000ea400080010ff */
[----:B--2---:R-:W-:Y:S05]  /*6ef0*/  @!P0 BRA `(.L_x_121) ;  /* 0xfffffffc00f08947 */ /* 0x004fea000383ffff */
[----:B------:R-:W-:Y:S05]  /*6f00*/  BRA `(.L_x_122) ;  /* 0xffffffbc00207947 */ /* 0x000fea000383ffff */
.L_x_49:
[----:B-1----:R1:W2:Y:S02]  /*6f10*/  SYNCS.PHASECHK.TRANS64.TRYWAIT P1, [R2+URZ+0x50], R4 ;  /* 0x00005004020075a7 */ /* 0x0022a400080211ff */
[----:B--2---:R-:W-:Y:S05]  /*6f20*/  @!P1 NANOSLEEP.SYNCS 0x989680 ;  /* 0x009896800000995d */ /* 0x004fea0003900000 */
[----:B------:R-:W2:Y:S02]  /*6f30*/  @!P1 SYNCS.PHASECHK.TRANS64 P1, [R2+URZ+0x50], R4 ;  /* 0x00005004020095a7 */ /* 0x000ea400080210ff */
[----:B--2---:R-:W-:Y:S05]  /*6f40*/  @!P1 BRA `(.L_x_49) ;  /* 0xfffffffc00f09947 */ /* 0x004fea000383ffff */
[----:B------:R-:W-:Y:S05]  /*6f50*/  BRA `(.L_x_123) ;  /* 0xffffffbc00507947 */ /* 0x000fea000383ffff */
.L_x_52:
[----:B------:R-:W-:-:S07]  /*6f60*/  MOV R0, UR4 ;  /* 0x0000000400007c02 */ /* 0x000fce0008000f00 */
.L_x_124:
[----:B-1----:R1:W2:Y:S02]  /*6f70*/  SYNCS.PHASECHK.TRANS64.TRYWAIT P0, [R0+URZ+0x60], R2 ;  /* 0x00006002000075a7 */ /* 0x0022a400080011ff */
[----:B--2---:R-:W-:Y:S05]  /*6f80*/  @!P0 NANOSLEEP.SYNCS 0x989680 ;  /* 0x009896800000895d */ /* 0x004fea0003900000 */
[----:B------:R-:W2:Y:S02]  /*6f90*/  @!P0 SYNCS.PHASECHK.TRANS64 P0, [R0+URZ+0x60], R2 ;  /* 0x00006002000085a7 */ /* 0x000ea400080010ff */
[----:B--2---:R-:W-:Y:S05]  /*6fa0*/  @!P0 BRA `(.L_x_124) ;  /* 0xfffffffc00f08947 */ /* 0x004fea000383ffff */
[----:B------:R-:W-:Y:S05]  /*6fb0*/  BRA `(.L_x_51) ;  /* 0xffffffbc00a47947 */ /* 0x000fea000383ffff */
.L_x_61:
[----:B-1----:R-:W-:-:S04]  /*6fc0*/  MOV R5, UR5 ;  /* 0x0000000500057c02 */ /* 0x002fc80008000f00 */
[----:B------:R1:W2:Y:S03]  /*6fd0*/  SYNCS.PHASECHK.TRANS64.TRYWAIT P0, [R5+URZ+0x8], R6 ;  /* 0x00000806050075a7 */ /* 0x0002a600080011ff */
[----:B--2---:R-:W-:Y:S05]  /*6fe0*/  @!P0 NANOSLEEP.SYNCS 0x989680 ;  /* 0x009896800000895d */ /* 0x004fea0003900000 */
[----:B------:R-:W2:Y:S02]  /*6ff0*/  @!P0 SYNCS.PHASECHK.TRANS64 P0, [R5+URZ+0x8], R6 ;  /* 0x00000806050085a7 */ /* 0x000ea400080010ff */
[----:B--2---:R-:W-:Y:S05]  /*7000*/  @!P0 BRA `(.L_x_61) ;  /* 0xfffffffc00ec8947 */ /* 0x004fea000383ffff */
[----:B------:R-:W-:Y:S05]  /*7010*/  BRA `(.L_x_60) ;  /* 0xffffffc000587947 */ /* 0x000fea000383ffff */
.L_x_63:
[----:B------:R-:W-:Y:S01]  /*7020*/  BSSY B0, `(.L_x_125) ;  /* 0x0000006000007945 */ /* 0x000fe20003800000 */
[----:B------:R-:W-:-:S07]  /*7030*/  MOV R15, 0xffffffff ;  /* 0xffffffff000f7802 */ /* 0x000fce0000000f00 */
[----:B-1---5:R-:W-:Y:S05]  /*7040*/  WARPSYNC.COLLECTIVE R15, `(.L_x_126) ;  /* 0x000000000f0c7348 */ /* 0x022fea0003c00000 */
[----:B------:R-:W-:Y:S02]  /*7050*/  ELECT P6, UR79, PT ;  /* 0x00000000004f782f */ /* 0x000fe400038c0000 */
[----:B------:R-:W-:Y:S01]  /*7060*/  MOV R14, UR79 ;  /* 0x0000004f000e7c02 */ /* 0x000fe20008000f00 */
[----:B-1---5:R-:W-:Y:S10]  /*7070*/  ENDCOLLECTIVE ;  /* 0x000000000000791b */ /* 0x022ff40003800000 */
.L_x_126:
[----:B------:R-:W-:Y:S05]  /*7080*/  BSYNC B0 ;  /* 0x0000000000007941 */ /* 0x000fea0003800000 */
.L_x_125:
[----:B------:R-:W-:Y:S01]  /*7090*/  PLOP3.LUT P0, PT, P6, PT, PT, 0x80, 0x8 ;  /* 0x000000000008781c */ /* 0x000fe2000370f070 */
[----:B------:R-:W-:-:S12]  /*70a0*/  BRA `(.L_x_127) ;  /* 0xffffffc000847947 */ /* 0x000fd8000383ffff */
.L_x_65:
[----:B-1----:R-:W-:-:S04]  /*70b0*/  MOV R0, UR5 ;  /* 0x0000000500007c02 */ /* 0x002fc80008000f00 */
[----:B------:R1:W2:Y:S03]  /*70c0*/  SYNCS.PHASECHK.TRANS64.TRYWAIT P0, [R0+URZ+0x8], R4 ;  /* 0x00000804000075a7 */ /* 0x0002a600080011ff */
[----:B--2---:R-:W-:Y:S05]  /*70d0*/  @!P0 NANOSLEEP.SYNCS 0x989680 ;  /* 0x009896800000895d */ /* 0x004fea0003900000 */
[----:B------:R-:W2:Y:S02]  /*70e0*/  @!P0 SYNCS.PHASECHK.TRANS64 P0, [R0+URZ+0x8], R4 ;  /* 0x00000804000085a7 */ /* 0x000ea400080010ff */
[----:B--2---:R-:W-:Y:S05]  /*70f0*/  @!P0 BRA `(.L_x_65) ;  /* 0xfffffffc00ec8947 */ /* 0x004fea000383ffff */
[----:B------:R-:W-:Y:S05]  /*7100*/  BRA `(.L_x_64) ;  /* 0xffffffc000887947 */ /* 0x000fea000383ffff */
.L_x_66:
[----:B-1----:R1:W2:Y:S02]  /*7110*/  SYNCS.PHASECHK.TRANS64.TRYWAIT P0, [R0+URZ+0x50], R4 ;  /* 0x00005004000075a7 */ /* 0x0022a400080011ff */
[----:B--2---:R-:W-:Y:S05]  /*7120*/  @!P0 NANOSLEEP.SYNCS 0x989680 ;  /* 0x009896800000895d */ /* 0x004fea0003900000 */
[----:B------:R-:W2:Y:S02]  /*7130*/  @!P0 SYNCS.PHASECHK.TRANS64 P0, [R0+URZ+0x50], R4 ;  /* 0x00005004000085a7 */ /* 0x000ea400080010ff */
[----:B--2---:R-:W-:Y:S05]  /*7140*/  @!P0 BRA `(.L_x_66) ;  /* 0xfffffffc00f08947 */ /* 0x004fea000383ffff */
[----:B------:R-:W-:Y:S05]  /*7150*/  BRA `(.L_x_128) ;  /* 0xffffffc400647947 */ /* 0x000fea000383ffff */
.L_x_68:
[----:B------:R-:W-:-:S07]  /*7160*/  MOV R0, UR23 ;  /* 0x0000001700007c02 */ /* 0x000fce0008000f00 */
.L_x_129:
[----:B-1----:R1:W2:Y:S02]  /*7170*/  SYNCS.PHASECHK.TRANS64.TRYWAIT P0, [R0+URZ+0x90], R4 ;  /* 0x00009004000075a7 */ /* 0x0022a400080011ff */
[----:B--2---:R-:W-:Y:S05]  /*7180*/  @!P0 NANOSLEEP.SYNCS 0x989680 ;  /* 0x009896800000895d */ /* 0x004fea0003900000 */
[----:B------:R-:W2:Y:S02]  /*7190*/  @!P0 SYNCS.PHASECHK.TRANS64 P0, [R0+URZ+0x90], R4 ;  /* 0x00009004000085a7 */ /* 0x000ea400080010ff */
[----:B--2---:R-:W-:Y:S05]  /*71a0*/  @!P0 BRA `(.L_x_129) ;  /* 0xfffffffc00f08947 */ /* 0x004fea000383ffff */
[----:B------:R-:W-:Y:S05]  /*71b0*/  BRA `(.L_x_130) ;  /* 0xffffffc400b07947 */ /* 0x000fea000383ffff */
.L_x_71:
[----:B------:R-:W-:Y:S07]  /*71c0*/  MOV R0, UR5 ;  /* 0x0000000500007c02 */ /* 0x000fee0008000f00 */
.L_x_131:
[----:B-1----:R1:W2:Y:S02]  /*71d0*/  SYNCS.PHASECHK.TRANS64.TRYWAIT P0, [R0+URZ], R4 ;  /* 0x00000004000075a7 */ /* 0x0022a400080011ff */
[----:B--2---:R-:W-:Y:S05]  /*71e0*/  @!P0 NANOSLEEP.SYNCS 0x989680 ;  /* 0x009896800000895d */ /* 0x004fea0003900000 */
[----:B------:R-:W2:Y:S02]  /*71f0*/  @!P0 SYNCS.PHASECHK.TRANS64 P0, [R0+URZ], R4 ;  /* 0x00000004000085a7 */ /* 0x000ea400080010ff */
[----:B--2---:R-:W-:Y:S05]  /*7200*/  @!P0 BRA `(.L_x_131) ;  /* 0xfffffffc00f08947 */ /* 0x004fea000383ffff */
[----:B------:R-:W-:Y:S05]  /*7210*/  BRA `(.L_x_70) ;  /* 0xffffffc400c47947 */ /* 0x000fea000383ffff */
.L_x_75:
[----:B-1----:R-:W-:-:S07]  /*7220*/  MOV R0, UR4 ;  /* 0x0000000400007c02 */ /* 0x002fce0008000f00 */
.L_x_132:
[----:B-1----:R1:W2:Y:S02]  /*7230*/  SYNCS.PHASECHK.TRANS64.TRYWAIT P0, [R0+URZ], R2 ;  /* 0x00000002000075a7 */ /* 0x0022a400080011ff */
[----:B--2---:R-:W-:Y:S05]  /*7240*/  @!P0 NANOSLEEP.SYNCS 0x989680 ;  /* 0x009896800000895d */ /* 0x004fea0003900000 */
[----:B------:R-:W2:Y:S02]  /*7250*/  @!P0 SYNCS.PHASECHK.TRANS64 P0, [R0+URZ], R2 ;  /* 0x00000002000085a7 */ /* 0x000ea400080010ff */
[----:B--2---:R-:W-:Y:S05]  /*7260*/  @!P0 BRA `(.L_x_132) ;  /* 0xfffffffc00f08947 */ /* 0x004fea000383ffff */
[----:B------:R-:W-:Y:S05]  /*7270*/  BRA `(.L_x_133) ;  /* 0xffffffc800907947 */ /* 0x000fea000383ffff */
.L_x_76:
[----:B------:R-:W-:-:S07]  /*7280*/  MOV R0, UR5 ;  /* 0x0000000500007c02 */ /* 0x000fce0008000f00 */
.L_x_134:
[----:B-1----:R1:W2:Y:S02]  /*7290*/  SYNCS.PHASECHK.TRANS64.TRYWAIT P0, [R0+URZ], R3 ;  /* 0x00000003000075a7 */ /* 0x0022a400080011ff */
[----:B--2---:R-:W-:Y:S05]  /*72a0*/  @!P0 NANOSLEEP.SYNCS 0x989680 ;  /* 0x009896800000895d */ /* 0x004fea0003900000 */
[----:B------:R-:W2:Y:S02]  /*72b0*/  @!P0 SYNCS.PHASECHK.TRANS64 P0, [R0+URZ], R3 ;  /* 0x00000003000085a7 */ /* 0x000ea400080010ff */
[----:B--2---:R-:W-:Y:S05]  /*72c0*/  @!P0 BRA `(.L_x_134) ;  /* 0xfffffffc00f08947 */ /* 0x004fea000383ffff */
[----:B------:R-:W-:Y:S05]  /*72d0*/  BRA `(.L_x_135) ;  /* 0xffffffc8009c7947 */ /* 0x000fea000383ffff */
.L_x_77:
[----:B------:R-:W-:-:S07]  /*72e0*/  MOV R0, UR5 ;  /* 0x0000000500007c02 */ /* 0x000fce0008000f00 */
.L_x_136:
[----:B-1----:R1:W2:Y:S02]  /*72f0*/  SYNCS.PHASECHK.TRANS64.TRYWAIT P0, [R0+URZ], R3 ;  /* 0x00000003000075a7 */ /* 0x0022a400080011ff */
[----:B--2---:R-:W-:Y:S05]  /*7300*/  @!P0 NANOSLEEP.SYNCS 0x989680 ;  /* 0x009896800000895d */ /* 0x004fea0003900000 */
[----:B------:R-:W2:Y:S02]  /*7310*/  @!P0 SYNCS.PHASECHK.TRANS64 P0, [R0+URZ], R3 ;  /* 0x00000003000085a7 */ /* 0x000ea400080010ff */
[----:B--2---:R-:W-:Y:S05]  /*7320*/  @!P0 BRA `(.L_x_136) ;  /* 0xfffffffc00f08947 */ /* 0x004fea000383ffff */
[----:B------:R-:W-:Y:S05]  /*7330*/  BRA `(.L_x_137) ;  /* 0xffffffc800a87947 */ /* 0x000fea000383ffff */
.L_x_80:
[----:B------:R-:W-:-:S07]  /*7340*/  MOV R0, UR17 ;  /* 0x0000001100007c02 */ /* 0x000fce0008000f00 */
.L_x_138:
[----:B-1----:R1:W2:Y:S02]  /*7350*/  SYNCS.PHASECHK.TRANS64.TRYWAIT P1, [R0+URZ+0xd0], R2 ;  /* 0x0000d002000075a7 */ /* 0x0022a400080211ff */
[----:B--2---:R-:W-:Y:S05]  /*7360*/  @!P1 NANOSLEEP.SYNCS 0x989680 ;  /* 0x009896800000995d */ /* 0x004fea0003900000 */
[----:B------:R-:W2:Y:S02]  /*7370*/  @!P1 SYNCS.PHASECHK.TRANS64 P1, [R0+URZ+0xd0], R2 ;  /* 0x0000d002000095a7 */ /* 0x000ea400080210ff */
[----:B--2---:R-:W-:Y:S05]  /*7380*/  @!P1 BRA `(.L_x_138) ;  /* 0xfffffffc00f09947 */ /* 0x004fea000383ffff */
[----:B------:R-:W-:Y:S05]  /*7390*/  BRA `(.L_x_139) ;  /* 0xffffffc800f47947 */ /* 0x000fea000383ffff */
.L_x_85:
[----:B--2---:R2:W3:Y:S02]  /*73a0*/  SYNCS.PHASECHK.TRANS64.TRYWAIT P0, [R7+URZ+0x50], R0 ;  /* 0x00005000070075a7 */ /* 0x0044e400080011ff */
[----:B---3--:R-:W-:Y:S05]  /*73b0*/  @!P0 NANOSLEEP.SYNCS 0x989680 ;  /* 0x009896800000895d */ /* 0x008fea0003900000 */
[----:B------:R-:W3:Y:S02]  /*73c0*/  @!P0 SYNCS.PHASECHK.TRANS64 P0, [R7+URZ+0x50], R0 ;  /* 0x00005000070085a7 */ /* 0x000ee400080010ff */
[----:B---3--:R-:W-:Y:S05]  /*73d0*/  @!P0 BRA `(.L_x_85) ;  /* 0xfffffffc00f08947 */ /* 0x008fea000383ffff */
[----:B------:R-:W-:Y:S05]  /*73e0*/  BRA `(.L_x_140) ;  /* 0xffffffd000107947 */ /* 0x000fea000383ffff */
.L_x_88:
[----:B-1----:R-:W-:Y:S07]  /*73f0*/  MOV R0, UR17 ;  /* 0x0000001100007c02 */ /* 0x002fee0008000f00 */
.L_x_141:
[----:B-1----:R1:W2:Y:S02]  /*7400*/  SYNCS.PHASECHK.TRANS64.TRYWAIT P2, [R0+URZ+0x48], R7 ;  /* 0x00004807000075a7 */ /* 0x0022a400080411ff */
[----:B--2---:R-:W-:Y:S05]  /*7410*/  @!P2 NANOSLEEP.SYNCS 0x989680 ;  /* 0x009896800000a95d */ /* 0x004fea0003900000 */
[----:B------:R-:W2:Y:S02]  /*7420*/  @!P2 SYNCS.PHASECHK.TRANS64 P2, [R0+URZ+0x48], R7 ;  /* 0x000048070000a5a7 */ /* 0x000ea400080410ff */
[----:B--2---:R-:W-:Y:S05]  /*7430*/  @!P2 BRA `(.L_x_141) ;  /* 0xfffffffc00f0a947 */ /* 0x004fea000383ffff */
[----:B------:R-:W-:Y:S05]  /*7440*/  BRA `(.L_x_87) ;  /* 0xffffffd400707947 */ /* 0x000fea000383ffff */
.L_x_91:
[----:B-1----:R-:W-:Y:S07]  /*7450*/  MOV R0, UR17 ;  /* 0x0000001100007c02 */ /* 0x002fee0008000f00 */
.L_x_142:
[----:B-1----:R1:W2:Y:S02]  /*7460*/  SYNCS.PHASECHK.TRANS64.TRYWAIT P0, [R0+URZ+0x38], R6 ;  /* 0x00003806000075a7 */ /* 0x0022a400080011ff */
[----:B--2---:R-:W-:Y:S05]  /*7470*/  @!P0 NANOSLEEP.SYNCS 0x989680 ;  /* 0x009896800000895d */ /* 0x004fea0003900000 */
[----:B------:R-:W2:Y:S02]  /*7480*/  @!P0 SYNCS.PHASECHK.TRANS64 P0, [R0+URZ+0x38], R6 ;  /* 0x00003806000085a7 */ /* 0x000ea400080010ff */
[----:B--2---:R-:W-:Y:S05]  /*7490*/  @!P0 BRA `(.L_x_142) ;  /* 0xfffffffc00f08947 */ /* 0x004fea000383ffff */
[----:B------:R-:W-:Y:S05]  /*74a0*/  BRA `(.L_x_143) ;  /* 0xffffffd400c07947 */ /* 0x000fea000383ffff */
.L_x_94:
[----:B--2---:R2:W3:Y:S02]  /*74b0*/  SYNCS.PHASECHK.TRANS64.TRYWAIT P0, [R3+URZ+0x50], R0 ;  /* 0x00005000030075a7 */ /* 0x0044e400080011ff */
[----:B---3--:R-:W-:Y:S05]  /*74c0*/  @!P0 NANOSLEEP.SYNCS 0x989680 ;  /* 0x009896800000895d */ /* 0x008fea0003900000 */
[----:B------:R-:W3:Y:S02]  /*74d0*/  @!P0 SYNCS.PHASECHK.TRANS64 P0, [R3+URZ+0x50], R0 ;  /* 0x00005000030085a7 */ /* 0x000ee400080010ff */
[----:B---3--:R-:W-:Y:S05]  /*74e0*/  @!P0 BRA `(.L_x_94) ;  /* 0xfffffffc00f08947 */ /* 0x008fea000383ffff */
[----:B------:R-:W-:Y:S05]  /*74f0*/  BRA `(.L_x_144) ;  /* 0xffffffdc000c7947 */ /* 0x000fea000383ffff */
.L_x_105:
[----:B-1----:R-:W-:Y:S04]  /*7500*/  MOV R0, UR44 ;  /* 0x0000002c00007c02 */ /* 0x002fe80008000f00 */
[----:B------:R1:W2:Y:S03]  /*7510*/  SYNCS.PHASECHK.TRANS64.TRYWAIT P1, [R0+URZ+0x30], R3 ;  /* 0x00003003000075a7 */ /* 0x0002a600080211ff */
[----:B--2---:R-:W-:Y:S05]  /*7520*/  @!P1 NANOSLEEP.SYNCS 0x989680 ;  /* 0x009896800000995d */ /* 0x004fea0003900000 */
[----:B------:R-:W2:Y:S02]  /*7530*/  @!P1 SYNCS.PHASECHK.TRANS64 P1, [R0+URZ+0x30], R3 ;  /* 0x00003003000095a7 */ /* 0x000ea400080210ff */
[----:B--2---:R-:W-:Y:S05]  /*7540*/  @!P1 BRA `(.L_x_105) ;  /* 0xfffffffc00ec9947 */ /* 0x004fea000383ffff */
[----:B------:R-:W-:Y:S05]  /*7550*/  BRA `(.L_x_104) ;  /* 0xffffffe800487947 */ /* 0x000fea000383ffff */
.L_x_107:
[----:B------:R1:W1:Y:S02]  /*7560*/  SYNCS.PHASECHK.TRANS64.TRYWAIT P1, [R83+URZ+0x70], R4 ;  /* 0x00007004530075a7 */ /* 0x00026400080211ff */
[----:B-1----:R-:W-:Y:S05]  /*7570*/  @!P1 NANOSLEEP.SYNCS 0x989680 ;  /* 0x009896800000995d */ /* 0x002fea0003900000 */
[----:B------:R-:W1:Y:S02]  /*7580*/  @!P1 SYNCS.PHASECHK.TRANS64 P1, [R83+URZ+0x70], R4 ;  /* 0x00007004530095a7 */ /* 0x000e6400080210ff */
[----:B-1----:R-:W-:Y:S05]  /*7590*/  @!P1 BRA `(.L_x_107) ;  /* 0xfffffffc00f09947 */ /* 0x002fea000383ffff */
[----:B------:R-:W-:Y:S05]  /*75a0*/  BRA `(.L_x_106) ;  /* 0xffffffe800847947 */ /* 0x000fea000383ffff */
        .weak           $__internal_0_$__cuda_sm10x_tcgen05_guardrail_trap_col_being_dealloced_not_returned_by_alloc
        .type           $__internal_0_$__cuda_sm10x_tcgen05_guardrail_trap_col_being_dealloced_not_returned_by_alloc,@function
        .size           $__internal_0_$__cuda_sm10x_tcgen05_guardrail_trap_col_being_dealloced_not_returned_by_alloc,($__internal_1_$__cuda_sm10x_tcgen05_guardrail_trap_phase_invalid_during_alloc - $__internal_0_$__cuda_sm10x_tcgen05_guardrail_trap_col_being_dealloced_not_returned_by_alloc)
$__internal_0_$__cuda_sm10x_tcgen05_guardrail_trap_col_being_dealloced_not_returned_by_alloc:
[----:B------:R-:W-:Y:S05]  /*75b0*/  BPT.TRAP 0x1 ;  /* 0x000000040000795c */ /* 0x000fea0000300000 */
[----:B------:R-:W-:-:S04]  /*75c0*/  HFMA2 R3, -RZ, RZ, 0, 0 ;  /* 0x00000000ff037431 */ /* 0x000fc800000001ff */
[----:B------:R-:W-:Y:S05]  /*75d0*/  RET.REL.NODEC R2 `(_ZN7cutlass13device_kernelINS_4gemm6kernel13GemmUniversalIN4cute5tupleIJiiiiEEENS1_10collective13CollectiveMmaINS1_35MainloopSm100TmaUmmaWarpSpecializedILi3ELi2ELi4ENS5_IJNS4_1CILi2EEESB_NSA_ILi1EEEEEEEENS5_IJNSA_ILi128EEENSA_ILi64EEESG_EEEaNS5_IJlSC_lEEEaSI_NS4_8TiledMMAINS4_8MMA_AtomIJNS4_21SM100_MMA_S8_2x1SM_SSIaaiLi128ELi64ELNS4_4UMMA5MajorE0ELSN_0ELNSM_8SaturateE0EEEEEENS4_6LayoutINS5_IJSC_SC_SC_EEENS5_IJNSA_ILi0EEEST_ST_EEEEENS5_IJNS4_10UnderscoreESW_SW_EEEEENS4_28SM100_TMA_2SM_LOAD_MULTICASTENS4_14ComposedLayoutINS4_7SwizzleILi2ELi4ELi3EEENS4_18smem_ptr_flag_bitsILi8EEENSR_INS5_IJNSA_ILi8EEESG_EEENS5_IJSG_SC_EEEEEEEvNS4_8identityENS4_18SM100_TMA_2SM_LOADES19_vS1A_EENS_8epilogue10collective18CollectiveEpilogueINS1D_23Sm100TmaWarpSpecializedILi1ELi1ELi32ELb0ELb0EEEJNS5_IJSG_SG_SG_EEENS5_IJNSR_ISG_SC_EES1J_EEEaSI_aSI_NS1D_6fusion15FusionCallbacksIS1H_NS1L_17LinearCombinationIaiaiLNS_15FloatRoundStyleE2EEES1I_S1K_JEEENS4_5SM1004TMEM4LOAD26SM100_TMEM_LOAD_32dp32b32xENS4_13SM90_TMA_LOADES19_NS4_39AutoVectorizingCopyWithAssumedAlignmentILi128EEENS4_14SM90_TMA_STOREES19_S1X_S1X_EEEvvEEEEvNT_6ParamsE) ;  /* 0xffffff8802887950 */ /* 0x000fea0003c3ffff */
        .weak           $__internal_1_$__cuda_sm10x_tcgen05_guardrail_trap_phase_invalid_during_alloc
        .type           $__internal_1_$__cuda_sm10x_tcgen05_guardrail_trap_phase_invalid_during_alloc,@function
        .size           $__internal_1_$__cuda_sm10x_tcgen05_guardrail_trap_phase_invalid_during_alloc,($__internal_2_$__cuda_sm10x_tcgen05_guardrail_trap_unallocated_columns_being_dealloced - $__internal_1_$__cuda_sm10x_tcgen05_guardrail_trap_phase_invalid_during_alloc)
$__internal_1_$__cuda_sm10x_tcgen05_guardrail_trap_phase_invalid_during_alloc:
[----:B------:R-:W-:Y:S05]  /*75e0*/  BPT.TRAP 0x1 ;  /* 0x000000040000795c */ /* 0x000fea0000300000 */
[----:B------:R-:W-:-:S04]  /*75f0*/  MOV R5, 0x0 ;  /* 0x0000000000057802 */ /* 0x000fc80000000f00 */
[----:B------:R-:W-:Y:S05]  /*7600*/  RET.REL.NODEC R4 `(_ZN7cutlass13device_kernelINS_4gemm6kernel13GemmUniversalIN4cute5tupleIJiiiiEEENS1_10collective13CollectiveMmaINS1_35MainloopSm100TmaUmmaWarpSpecializedILi3ELi2ELi4ENS5_IJNS4_1CILi2EEESB_NSA_ILi1EEEEEEEENS5_IJNSA_ILi128EEENSA_ILi64EEESG_EEEaNS5_IJlSC_lEEEaSI_NS4_8TiledMMAINS4_8MMA_AtomIJNS4_21SM100_MMA_S8_2x1SM_SSIaaiLi128ELi64ELNS4_4UMMA5MajorE0ELSN_0ELNSM_8SaturateE0EEEEEENS4_6LayoutINS5_IJSC_SC_SC_EEENS5_IJNSA_ILi0EEEST_ST_EEEEENS5_IJNS4_10UnderscoreESW_SW_EEEEENS4_28SM100_TMA_2SM_LOAD_MULTICASTENS4_14ComposedLayoutINS4_7SwizzleILi2ELi4ELi3EEENS4_18smem_ptr_flag_bitsILi8EEENSR_INS5_IJNSA_ILi8EEESG_EEENS5_IJSG_SC_EEEEEEEvNS4_8identityENS4_18SM100_TMA_2SM_LOADES19_vS1A_EENS_8epilogue10collective18CollectiveEpilogueINS1D_23Sm100TmaWarpSpecializedILi1ELi1ELi32ELb0ELb0EEEJNS5_IJSG_SG_SG_EEENS5_IJNSR_ISG_SC_EES1J_EEEaSI_aSI_NS1D_6fusion15FusionCallbacksIS1H_NS1L_17LinearCombinationIaiaiLNS_15FloatRoundStyleE2EEES1I_S1K_JEEENS4_5SM1004TMEM4LOAD26SM100_TMEM_LOAD_32dp32b32xENS4_13SM90_TMA_LOADES19_NS4_39AutoVectorizingCopyWithAssumedAlignmentILi128EEENS4_14SM90_TMA_STOREES19_S1X_S1X_EEEvvEEEEvNT_6ParamsE) ;  /* 0xffffff88047c7950 */ /* 0x000fea0003c3ffff */
        .weak           $__internal_2_$__cuda_sm10x_tcgen05_guardrail_trap_unallocated_columns_being_dealloced
        .type           $__internal_2_$__cuda_sm10x_tcgen05_guardrail_trap_unallocated_columns_being_dealloced,@function
        .size           $__internal_2_$__cuda_sm10x_tcgen05_guardrail_trap_unallocated_columns_being_dealloced,(.L_x_146 - $__internal_2_$__cuda_sm10x_tcgen05_guardrail_trap_unallocated_columns_being_dealloced)
$__internal_2_$__cuda_sm10x_tcgen05_guardrail_trap_unallocated_columns_being_dealloced:
[----:B------:R-:W-:Y:S05]  /*7610*/  BPT.TRAP 0x1 ;  /* 0x000000040000795c */ /* 0x000fea0000300000 */
[----:B------:R-:W-:-:S04]  /*7620*/  HFMA2 R3, -RZ, RZ, 0, 0 ;  /* 0x00000000ff037431 */ /* 0x000fc800000001ff */
[----:B------:R-:W-:Y:S05]  /*7630*/  RET.REL.NODEC R2 `(_ZN7cutlass13device_kernelINS_4gemm6kernel13GemmUniversalIN4cute5tupleIJiiiiEEENS1_10collective13CollectiveMmaINS1_35MainloopSm100TmaUmmaWarpSpecializedILi3ELi2ELi4ENS5_IJNS4_1CILi2EEESB_NSA_ILi1EEEEEEEENS5_IJNSA_ILi128EEENSA_ILi64EEESG_EEEaNS5_IJlSC_lEEEaSI_NS4_8TiledMMAINS4_8MMA_AtomIJNS4_21SM100_MMA_S8_2x1SM_SSIaaiLi128ELi64ELNS4_4UMMA5MajorE0ELSN_0ELNSM_8SaturateE0EEEEEENS4_6LayoutINS5_IJSC_SC_SC_EEENS5_IJNSA_ILi0EEEST_ST_EEEEENS5_IJNS4_10UnderscoreESW_SW_EEEEENS4_28SM100_TMA_2SM_LOAD_MULTICASTENS4_14ComposedLayoutINS4_7SwizzleILi2ELi4ELi3EEENS4_18smem_ptr_flag_bitsILi8EEENSR_INS5_IJNSA_ILi8EEESG_EEENS5_IJSG_SC_EEEEEEEvNS4_8identityENS4_18SM100_TMA_2SM_LOADES19_vS1A_EENS_8epilogue10collective18CollectiveEpilogueINS1D_23Sm100TmaWarpSpecializedILi1ELi1ELi32ELb0ELb0EEEJNS5_IJSG_SG_SG_EEENS5_IJNSR_ISG_SC_EES1J_EEEaSI_aSI_NS1D_6fusion15FusionCallbacksIS1H_NS1L_17LinearCombinationIaiaiLNS_15FloatRoundStyleE2EEES1I_S1K_JEEENS4_5SM1004TMEM4LOAD26SM100_TMEM_LOAD_32dp32b32xENS4_13SM90_TMA_LOADES19_NS4_39AutoVectorizingCopyWithAssumedAlignmentILi128EEENS4_14SM90_TMA_STOREES19_S1X_S1X_EEEvvEEEEvNT_6ParamsE) ;  /* 0xffffff8802707950 */ /* 0x000fea0003c3ffff */
.L_x_145:
[----:B------:R-:W-:-:S00]  /*7640*/  BRA `(.L_x_145) ;  /* 0xfffffffc00fc7947 */ /* 0x000fc0000383ffff */
[----:B------:R-:W-:-:S00]  /*7650*/  NOP ;  /* 0x0000000000007918 */ /* 0x000fc00000000000 */
        /* <DEDUP_REMOVED lines=10> */
.L_x_146:


//--------------------- .nv.global.init           --------------------------
	.section	.nv.global.init,"aw",@progbits
.nv.global.init:
	.type		$str$27,@object
	.size		$str$27,($str$28 - $str$27)
$str$27:
        /*0000*/ 	.byte	0x28, 0x61, 0x64, 0x64, 0x72, 0x65, 0x73, 0x73, 0x20, 0x26, 0x20, 0x6d, 0x61, 0x73, 0x6b, 0x29
        /*0010*/ 	.byte	0x20, 0x3d, 0x3d, 0x20, 0x30, 0x00
	.type		$str$28,@object
	.size		$str$28,($str$26 - $str$28)
$str$28:
        /*0016*/ 	.byte	0x2f, 0x74, 0x6d, 0x70, 0x2f, 0x63, 0x75, 0x74, 0x6c, 0x61, 0x73, 0x73, 0x5f, 0x73, 0x77, 0x65
        /*0026*/ 	.byte	0x65, 0x70, 0x5f, 0x73, 0x72, 0x63, 0x2f, 0x69, 0x6e, 0x63, 0x6c, 0x75, 0x64, 0x65, 0x2f, 0x63
        /*0036*/ 	.byte	0x75, 0x74, 0x65, 0x2f, 0x70, 0x6f, 0x69, 0x6e, 0x74, 0x65, 0x72, 0x5f, 0x66, 0x6c, 0x61, 0x67
        /*0046*/ 	.byte	0x67, 0x65, 0x64, 0x2e, 0x68, 0x70, 0x70, 0x00
	.type		$str$26,@object
	.size		$str$26,($str$25 - $str$26)
$str$26:
        /*004e*/ 	.byte	0x2f, 0x74, 0x6d, 0x70, 0x2f, 0x63, 0x75, 0x74, 0x6c, 0x61, 0x73, 0x73, 0x5f, 0x73, 0x77, 0x65
        /*005e*/ 	.byte	0x65, 0x70, 0x5f, 0x73, 0x72, 0x63, 0x2f, 0x69, 0x6e, 0x63, 0x6c, 0x75, 0x64, 0x65, 0x2f, 0x63
        /*006e*/ 	.byte	0x75, 0x74, 0x65, 0x2f, 0x61, 0x74, 0x6f, 0x6d, 0x2f, 0x63, 0x6f, 0x70, 0x79, 0x5f, 0x74, 0x72
        /*007e*/ 	.byte	0x61, 0x69, 0x74, 0x73, 0x5f, 0x73, 0x6d, 0x31, 0x30, 0x30, 0x2e, 0x68, 0x70, 0x70, 0x00
	.type		$str$25,@object
	.size		$str$25,(__unnamed_1 - $str$25)
$str$25:
        /*008d*/ 	.byte	0x28, 0x28, 0x75, 0x69, 0x6e, 0x74, 0x33, 0x32, 0x5f, 0x74, 0x28, 0x74, 0x68, 0x72, 0x65, 0x61
        /*009d*/ 	.byte	0x64, 0x49, 0x64, 0x78, 0x2e, 0x78, 0x29, 0x20, 0x2f, 0x20, 0x33, 0x32, 0x29, 0x20, 0x25, 0x20
        /*00ad*/ 	.byte	0x34, 0x29, 0x20, 0x3d, 0x3d, 0x20, 0x28, 0x28, 0x28, 0x74, 0x6d, 0x65, 0x6d, 0x5f, 0x61, 0x64
        /*00bd*/ 	.byte	0x64, 0x72, 0x20, 0x3e, 0x3e, 0x20, 0x31, 0x36, 0x29, 0x20, 0x2f, 0x20, 0x33, 0x32, 0x29, 0x20
        /*00cd*/ 	.byte	0x25, 0x20, 0x34, 0x29, 0x00
	.type		__unnamed_1,@object
	.size		__unnamed_1,(__unnamed_2 - __unnamed_1)
__unnamed_1:
        /*00d2*/ 	.byte	0x61, 0x75, 0x74, 0x6f, 0x20, 0x63, 0x75, 0x74, 0x65, 0x3a, 0x3a, 0x61, 0x73, 0x5f, 0x70, 0x6f
        /* <DEDUP_REMOVED lines=24> */
        /*0262*/ 	.byte	0x00
	.type		__unnamed_2,@object
	.size		__unnamed_2,(.L_2 - __unnamed_2)
__unnamed_2:
        /* <DEDUP_REMOVED lines=41> */
.L_2:


//--------------------- .nv.shared._ZN7cutlass13device_kernelINS_4gemm6kernel13GemmUniversalIN4cute5tupleIJiiiiEEENS1_10collective13CollectiveMmaINS1_35MainloopSm100TmaUmmaWarpSpecializedILi3ELi2ELi4ENS5_IJNS4_1CILi2EEESB_NSA_ILi1EEEEEEEENS5_IJNSA_ILi128EEENSA_ILi64EEESG_EEEaNS5_IJlSC_lEEEaSI_NS4_8TiledMMAINS4_8MMA_AtomIJNS4_21SM100_MMA_S8_2x1SM_SSIaaiLi128ELi64ELNS4_4UMMA5MajorE0ELSN_0ELNSM_8SaturateE0EEEEEENS4_6LayoutINS5_IJSC_SC_SC_EEENS5_IJNSA_ILi0EEEST_ST_EEEEENS5_IJNS4_10UnderscoreESW_SW_EEEEENS4_28SM100_TMA_2SM_LOAD_MULTICASTENS4_14ComposedLayoutINS4_7SwizzleILi2ELi4ELi3EEENS4_18smem_ptr_flag_bitsILi8EEENSR_INS5_IJNSA_ILi8EEESG_EEENS5_IJSG_SC_EEEEEEEvNS4_8identityENS4_18SM100_TMA_2SM_LOADES19_vS1A_EENS_8epilogue10collective18CollectiveEpilogueINS1D_23Sm100TmaWarpSpecializedILi1ELi1ELi32ELb0ELb0EEEJNS5_IJSG_SG_SG_EEENS5_IJNSR_ISG_SC_EES1J_EEEaSI_aSI_NS1D_6fusion15FusionCallbacksIS1H_NS1L_17LinearCombinationIaiaiLNS_15FloatRoundStyleE2EEES1I_S1K_JEEENS4_5SM1004TMEM4LOAD26SM100_TMEM_LOAD_32dp32b32xENS4_13SM90_TMA_LOADES19_NS4_39AutoVectorizingCopyWithAssumedAlignmentILi128EEENS4_14SM90_TMA_STOREES19_S1X_S1X_EEEvvEEEEvNT_6ParamsE --------------------------
	.section	.nv.shared._ZN7cutlass13device_kernelINS_4gemm6kernel13GemmUniversalIN4cute5tupleIJiiiiEEENS1_10collective13CollectiveMmaINS1_35MainloopSm100TmaUmmaWarpSpecializedILi3ELi2ELi4ENS5_IJNS4_1CILi2EEESB_NSA_ILi1EEEEEEEENS5_IJNSA_ILi128EEENSA_ILi64EEESG_EEEaNS5_IJlSC_lEEEaSI_NS4_8TiledMMAINS4_8MMA_AtomIJNS4_21SM100_MMA_S8_2x1SM_SSIaaiLi128ELi64ELNS4_4UMMA5MajorE0ELSN_0ELNSM_8SaturateE0EEEEEENS4_6LayoutINS5_IJSC_SC_SC_EEENS5_IJNSA_ILi0EEEST_ST_EEEEENS5_IJNS4_10UnderscoreESW_SW_EEEEENS4_28SM100_TMA_2SM_LOAD_MULTICASTENS4_14ComposedLayoutINS4_7SwizzleILi2ELi4ELi3EEENS4_18smem_ptr_flag_bitsILi8EEENSR_INS5_IJNSA_ILi8EEESG_EEENS5_IJSG_SC_EEEEEEEvNS4_8identityENS4_18SM100_TMA_2SM_LOADES19_vS1A_EENS_8epilogue10collective18CollectiveEpilogueINS1D_23Sm100TmaWarpSpecializedILi1ELi1ELi32ELb0ELb0EEEJNS5_IJSG_SG_SG_EEENS5_IJNSR_ISG_SC_EES1J_EEEaSI_aSI_NS1D_6fusion15FusionCallbacksIS1H_NS1L_17LinearCombinationIaiaiLNS_15FloatRoundStyleE2EEES1I_S1K_JEEENS4_5SM1004TMEM4LOAD26SM100_TMEM_LOAD_32dp32b32xENS4_13SM90_TMA_LOADES19_NS4_39AutoVectorizingCopyWithAssumedAlignmentILi128EEENS4_14SM90_TMA_STOREES19_S1X_S1X_EEEvvEEEEvNT_6ParamsE,"aw",@nobits
	.sectionflags	@""
	.align	16
	.zero		1024


//--------------------- .nv.shared.reserved.0     --------------------------
	.section	.nv.shared.reserved.0,"aw",@nobits
	.weak		__nv_reservedSMEM_offset_0_alias
	.size		__nv_reservedSMEM_offset_0_alias, 0, 64
	.other		__nv_reservedSMEM_offset_0_alias,@"STO_CUDA_RESERVED_SHARED STV_DEFAULT"
__nv_reservedSMEM_offset_0_alias:
	.zero		0
.nv.shared.reserved.0:
	.zero		64
	.weak		__nv_reservedSMEM_tcgen05_partition
	.type		__nv_reservedSMEM_tcgen05_partition,@object
	.size		__nv_reservedSMEM_tcgen05_partition,(.L_0 - __nv_reservedSMEM_tcgen05_partition)
__nv_reservedSMEM_tcgen05_partition:
	.zero		32
.L_0:


//--------------------- .nv.global                --------------------------
	.section	.nv.global,"aw",@nobits
.nv.global:
	.type		_ZN40_INTERNAL_0a4c00ee_4_k_cu_79ba4fef_111654cute1_E,@object
	.size		_ZN40_INTERNAL_0a4c00ee_4_k_cu_79ba4fef_111654cute1_E,(_ZN40_INTERNAL_0a4c00ee_4_k_cu_79ba4fef_111654cuda3std3__45__cpo6cbeginE - _ZN40_INTERNAL_0a4c00ee_4_k_cu_79ba4fef_111654cute1_E)
_ZN40_INTERNAL_0a4c00ee_4_k_cu_79ba4fef_111654cute1_E:
	.zero		1
	.type		_ZN40_INTERNAL_0a4c00ee_4_k_cu_79ba4fef_111654cuda3std3__45__cpo6cbeginE,@object
	.size		_ZN40_INTERNAL_0a4c00ee_4_k_cu_79ba4fef_111654cuda3std3__45__cpo6cbeginE,(_ZN40_INTERNAL_0a4c00ee_4_k_cu_79ba4fef_111654cuda3std3__48in_placeE - _ZN40_INTERNAL_0a4c00ee_4_k_cu_79ba4fef_111654cuda3std3__45__cpo6cbeginE)
_ZN40_INTERNAL_0a4c00ee_4_k_cu_79ba4fef_111654cuda3std3__45__cpo6cbeginE:
	.zero		1
	.type		_ZN40_INTERNAL_0a4c00ee_4_k_cu_79ba4fef_111654cuda3std3__48in_placeE,@object
	.size		_ZN40_INTERNAL_0a4c00ee_4_k_cu_79ba4fef_111654cuda3std3__48in_placeE,(_ZN40_INTERNAL_0a4c00ee_4_k_cu_79ba4fef_111654cuda3std6ranges3__45__cpo9iter_moveE - _ZN40_INTERNAL_0a4c00ee_4_k_cu_79ba4fef_111654cuda3std3__48in_placeE)
_ZN40_INTERNAL_0a4c00ee_4_k_cu_79ba4fef_111654cuda3std3__48in_placeE:
	.zero		1
	.type		_ZN40_INTERNAL_0a4c00ee_4_k_cu_79ba4fef_111654cuda3std6ranges3__45__cpo9iter_moveE,@object
	.size		_ZN40_INTERNAL_0a4c00ee_4_k_cu_79ba4fef_111654cuda3std6ranges3__45__cpo9iter_moveE,(_ZN40_INTERNAL_0a4c00ee_4_k_cu_79ba4fef_111654cuda3std3__45__cpo5beginE - _ZN40_INTERNAL_0a4c00ee_4_k_cu_79ba4fef_111654cuda3std6ranges3__45__cpo9iter_moveE)
_ZN40_INTERNAL_0a4c00ee_4_k_cu_79ba4fef_111654cuda3std6ranges3__45__cpo9iter_moveE:
	.zero		1
	.type		_ZN40_INTERNAL_0a4c00ee_4_k_cu_79ba4fef_111654cuda3std3__45__cpo5beginE,@object
	.size		_ZN40_INTERNAL_0a4c00ee_4_k_cu_79ba4fef_111654cuda3std3__45__cpo5beginE,(_ZN40_INTERNAL_0a4c00ee_4_k_cu_79ba4fef_111654cuda3std3__442_GLOBAL__N__0a4c00ee_4_k_cu_79ba4fef_111656ignoreE - _ZN40_INTERNAL_0a4c00ee_4_k_cu_79ba4fef_111654cuda3std3__45__cpo5beginE)
_ZN40_INTERNAL_0a4c00ee_4_k_cu_79ba4fef_111654cuda3std3__45__cpo5beginE:
	.zero		1
	.type		_ZN40_INTERNAL_0a4c00ee_4_k_cu_79ba4fef_111654cuda3std3__442_GLOBAL__N__0a4c00ee_4_k_cu_79ba4fef_111656ignoreE,@object
	.size		_ZN40_INTERNAL_0a4c00ee_4_k_cu_79ba4fef_111654cuda3std3__442_GLOBAL__N__0a4c00ee_4_k_cu_79ba4fef_111656ignoreE,(_ZN40_INTERNAL_0a4c00ee_4_k_cu_79ba4fef_111654cute7productE - _ZN40_INTERNAL_0a4c00ee_4_k_cu_79ba4fef_111654cuda3std3__442_GLOBAL__N__0a4c00ee_4_k_cu_79ba4fef_111656ignoreE)
_ZN40_INTERNAL_0a4c00ee_4_k_cu_79ba4fef_111654cuda3std3__442_GLOBAL__N__0a4c00ee_4_k_cu_79ba4fef_111656ignoreE:
	.zero		1
	.type		_ZN40_INTERNAL_0a4c00ee_4_k_cu_79ba4fef_111654cute7productE,@object
	.size		_ZN40_INTERNAL_0a4c00ee_4_k_cu_79ba4fef_111654cute7productE,(_ZN40_INTERNAL_0a4c00ee_4_k_cu_79ba4fef_111654cuda3std3__45__cpo3endE - _ZN40_INTERNAL_0a4c00ee_4_k_cu_79ba4fef_111654cute7productE)
_ZN40_INTERNAL_0a4c00ee_4_k_cu_79ba4fef_111654cute7productE:
	.zero		1
	.type		_ZN40_INTERNAL_0a4c00ee_4_k_cu_79ba4fef_111654cuda3std3__45__cpo3endE,@object
	.size		_ZN40_INTERNAL_0a4c00ee_4_k_cu_79ba4fef_111654cuda3std3__45__cpo3endE,(_ZN40_INTERNAL_0a4c00ee_4_k_cu_79ba4fef_111654cuda3std3__419piecewise_constructE - _ZN40_INTERNAL_0a4c00ee_4_k_cu_79ba4fef_111654cuda3std3__45__cpo3endE)
_ZN40_INTERNAL_0a4c00ee_4_k_cu_79ba4fef_111654cuda3std3__45__cpo3endE:
	.zero		1
	.type		_ZN40_INTERNAL_0a4c00ee_4_k_cu_79ba4fef_111654cuda3std3__419piecewise_constructE,@object
	.size		_ZN40_INTERNAL_0a4c00ee_4_k_cu_79ba4fef_111654cuda3std3__419piecewise_constructE,(_ZN40_INTERNAL_0a4c00ee_4_k_cu_79ba4fef_111654cuda3std3__45__cpo4cendE - _ZN40_INTERNAL_0a4c00ee_4_k_cu_79ba4fef_111654cuda3std3__419piecewise_constructE)
_ZN40_INTERNAL_0a4c00ee_4_k_cu_79ba4fef_111654cuda3std3__419piecewise_constructE:
	.zero		1
	.type		_ZN40_INTERNAL_0a4c00ee_4_k_cu_79ba4fef_111654cuda3std3__45__cpo4cendE,@object
	.size		_ZN40_INTERNAL_0a4c00ee_4_k_cu_79ba4fef_111654cuda3std3__45__cpo4cendE,(_ZN40_INTERNAL_0a4c00ee_4_k_cu_79ba4fef_111654cuda3std6ranges3__45__cpo4swapE - _ZN40_INTERNAL_0a4c00ee_4_k_cu_79ba4fef_111654cuda3std3__45__cpo4cendE)
_ZN40_INTERNAL_0a4c00ee_4_k_cu_79ba4fef_111654cuda3std3__45__cpo4cendE:
	.zero		1
	.type		_ZN40_INTERNAL_0a4c00ee_4_k_cu_79ba4fef_111654cuda3std6ranges3__45__cpo4swapE,@object
	.size		_ZN40_INTERNAL_0a4c00ee_4_k_cu_79ba4fef_111654cuda3std6ranges3__45__cpo4swapE,(.L_10 - _ZN40_INTERNAL_0a4c00ee_4_k_cu_79ba4fef_111654cuda3std6ranges3__45__cpo4swapE)
_ZN40_INTERNAL_0a4c00ee_4_k_cu_79ba4fef_111654cuda3std6ranges3__45__cpo4swapE:
	.zero		1
.L_10:


//--------------------- .nv.constant0._ZN7cutlass13device_kernelINS_4gemm6kernel13GemmUniversalIN4cute5tupleIJiiiiEEENS1_10collective13CollectiveMmaINS1_35MainloopSm100TmaUmmaWarpSpecializedILi3ELi2ELi4ENS5_IJNS4_1CILi2EEESB_NSA_ILi1EEEEEEEENS5_IJNSA_ILi128EEENSA_ILi64EEESG_EEEaNS5_IJlSC_lEEEaSI_NS4_8TiledMMAINS4_8MMA_AtomIJNS4_21SM100_MMA_S8_2x1SM_SSIaaiLi128ELi64ELNS4_4UMMA5MajorE0ELSN_0ELNSM_8SaturateE0EEEEEENS4_6LayoutINS5_IJSC_SC_SC_EEENS5_IJNSA_ILi0EEEST_ST_EEEEENS5_IJNS4_10UnderscoreESW_SW_EEEEENS4_28SM100_TMA_2SM_LOAD_MULTICASTENS4_14ComposedLayoutINS4_7SwizzleILi2ELi4ELi3EEENS4_18smem_ptr_flag_bitsILi8EEENSR_INS5_IJNSA_ILi8EEESG_EEENS5_IJSG_SC_EEEEEEEvNS4_8identityENS4_18SM100_TMA_2SM_LOADES19_vS1A_EENS_8epilogue10collective18CollectiveEpilogueINS1D_23Sm100TmaWarpSpecializedILi1ELi1ELi32ELb0ELb0EEEJNS5_IJSG_SG_SG_EEENS5_IJNSR_ISG_SC_EES1J_EEEaSI_aSI_NS1D_6fusion15FusionCallbacksIS1H_NS1L_17LinearCombinationIaiaiLNS_15FloatRoundStyleE2EEES1I_S1K_JEEENS4_5SM1004TMEM4LOAD26SM100_TMEM_LOAD_32dp32b32xENS4_13SM90_TMA_LOADES19_NS4_39AutoVectorizingCopyWithAssumedAlignmentILi128EEENS4_14SM90_TMA_STOREES19_S1X_S1X_EEEvvEEEEvNT_6ParamsE --------------------------
	.section	.nv.constant0._ZN7cutlass13device_kernelINS_4gemm6kernel13GemmUniversalIN4cute5tupleIJiiiiEEENS1_10collective13CollectiveMmaINS1_35MainloopSm100TmaUmmaWarpSpecializedILi3ELi2ELi4ENS5_IJNS4_1CILi2EEESB_NSA_ILi1EEEEEEEENS5_IJNSA_ILi128EEENSA_ILi64EEESG_EEEaNS5_IJlSC_lEEEaSI_NS4_8TiledMMAINS4_8MMA_AtomIJNS4_21SM100_MMA_S8_2x1SM_SSIaaiLi128ELi64ELNS4_4UMMA5MajorE0ELSN_0ELNSM_8SaturateE0EEEEEENS4_6LayoutINS5_IJSC_SC_SC_EEENS5_IJNSA_ILi0EEEST_ST_EEEEENS5_IJNS4_10UnderscoreESW_SW_EEEEENS4_28SM100_TMA_2SM_LOAD_MULTICASTENS4_14ComposedLayoutINS4_7SwizzleILi2ELi4ELi3EEENS4_18smem_ptr_flag_bitsILi8EEENSR_INS5_IJNSA_ILi8EEESG_EEENS5_IJSG_SC_EEEEEEEvNS4_8identityENS4_18SM100_TMA_2SM_LOADES19_vS1A_EENS_8epilogue10collective18CollectiveEpilogueINS1D_23Sm100TmaWarpSpecializedILi1ELi1ELi32ELb0ELb0EEEJNS5_IJSG_SG_SG_EEENS5_IJNSR_ISG_SC_EES1J_EEEaSI_aSI_NS1D_6fusion15FusionCallbacksIS1H_NS1L_17LinearCombinationIaiaiLNS_15FloatRoundStyleE2EEES1I_S1K_JEEENS4_5SM1004TMEM4LOAD26SM100_TMEM_LOAD_32dp32b32xENS4_13SM90_TMA_LOADES19_NS4_39AutoVectorizingCopyWithAssumedAlignmentILi128EEENS4_14SM90_TMA_STOREES19_S1X_S1X_EEEvvEEEEvNT_6ParamsE,"a",@progbits
	.sectionflags	@""
	.align	4
.nv.constant0._ZN7cutlass13device_kernelINS_4gemm6kernel13GemmUniversalIN4cute5tupleIJiiiiEEENS1_10collective13CollectiveMmaINS1_35MainloopSm100TmaUmmaWarpSpecializedILi3ELi2ELi4ENS5_IJNS4_1CILi2EEESB_NSA_ILi1EEEEEEEENS5_IJNSA_ILi128EEENSA_ILi64EEESG_EEEaNS5_IJlSC_lEEEaSI_NS4_8TiledMMAINS4_8MMA_AtomIJNS4_21SM100_MMA_S8_2x1SM_SSIaaiLi128ELi64ELNS4_4UMMA5MajorE0ELSN_0ELNSM_8SaturateE0EEEEEENS4_6LayoutINS5_IJSC_SC_SC_EEENS5_IJNSA_ILi0EEEST_ST_EEEEENS5_IJNS4_10UnderscoreESW_SW_EEEEENS4_28SM100_TMA_2SM_LOAD_MULTICASTENS4_14ComposedLayoutINS4_7SwizzleILi2ELi4ELi3EEENS4_18smem_ptr_flag_bitsILi8EEENSR_INS5_IJNSA_ILi8EEESG_EEENS5_IJSG_SC_EEEEEEEvNS4_8identityENS4_18SM100_TMA_2SM_LOADES19_vS1A_EENS_8epilogue10collective18CollectiveEpilogueINS1D_23Sm100TmaWarpSpecializedILi1ELi1ELi32ELb0ELb0EEEJNS5_IJSG_SG_SG_EEENS5_IJNSR_ISG_SC_EES1J_EEEaSI_aSI_NS1D_6fusion15FusionCallbacksIS1H_NS1L_17LinearCombinationIaiaiLNS_15FloatRoundStyleE2EEES1I_S1K_JEEENS4_5SM1004TMEM4LOAD26SM100_TMEM_LOAD_32dp32b32xENS4_13SM90_TMA_LOADES19_NS4_39AutoVectorizingCopyWithAssumedAlignmentILi128EEENS4_14SM90_TMA_STOREES19_S1X_S1X_EEEvvEEEEvNT_6ParamsE:
	.zero		2944


//--------------------- SYMBOLS --------------------------

	.type		.nv.reservedSmem.offset0,@object
	.size		.nv.reservedSmem.offset0,0x4
	.type		.nv.reservedSmem.cap,@object
	.size		.nv.reservedSmem.cap,0x4
	.type		__assertfail,@function
